	.headerflags	@"EF_CUDA_TEXMODE_UNIFIED EF_CUDA_64BIT_ADDRESS EF_CUDA_ACCELERATORS EF_CUDA_SM90 EF_CUDA_VIRTUAL_SM(EF_CUDA_SM90)"
	.elftype	@"ET_EXEC"


//--------------------- .nv.info                  --------------------------
	.section	.nv.info,"",@"SHT_CUDA_INFO"
	.align	4


	//----- nvinfo : EIATTR_REGCOUNT
	.align		4
        /*0000*/ 	.byte	0x04, 0x2f
        /*0002*/ 	.short	(.L_1 - .L_0)
	.align		4
.L_0:
        /*0004*/ 	.word	index@(triton_poi_fused_avg_pool2d_convolution_44)
        /*0008*/ 	.word	0x0000004d


	//----- nvinfo : EIATTR_MIN_STACK_SIZE
	.align		4
.L_1:
        /*000c*/ 	.byte	0x04, 0x12
        /*000e*/ 	.short	(.L_3 - .L_2)
	.align		4
.L_2:
        /*0010*/ 	.word	index@(triton_poi_fused_avg_pool2d_convolution_44)
        /*0014*/ 	.word	0x00000000


	//----- nvinfo : EIATTR_FRAME_SIZE
	.align		4
.L_3:
        /*0018*/ 	.byte	0x04, 0x11
        /*001a*/ 	.short	(.L_5 - .L_4)
	.align		4
.L_4:
        /*001c*/ 	.word	index@(triton_poi_fused_avg_pool2d_convolution_44)
        /*0020*/ 	.word	0x00000000


	//----- nvinfo : EIATTR_MIN_STACK_SIZE
	.align		4
.L_5:
        /*0024*/ 	.byte	0x04, 0x12
        /*0026*/ 	.short	(.L_7 - .L_6)
	.align		4
.L_6:
        /*0028*/ 	.word	index@(triton_poi_fused_avg_pool2d_convolution_44)
        /*002c*/ 	.word	0x00000000
.L_7:


//--------------------- .nv.info.triton_poi_fused_avg_pool2d_convolution_44 --------------------------
	.section	.nv.info.triton_poi_fused_avg_pool2d_convolution_44,"",@"SHT_CUDA_INFO"
	.sectionflags	@""
	.align	4


	//----- nvinfo : EIATTR_CUDA_API_VERSION
	.align		4
        /*0000*/ 	.byte	0x04, 0x37
        /*0002*/ 	.short	(.L_9 - .L_8)
.L_8:
        /*0004*/ 	.word	0x0000007c


	//----- nvinfo : EIATTR_KPARAM_INFO
	.align		4
.L_9:
        /*0008*/ 	.byte	0x04, 0x17
        /*000a*/ 	.short	(.L_11 - .L_10)
.L_10:
        /*000c*/ 	.word	0x00000000
        /*0010*/ 	.short	0x0006
        /*0012*/ 	.short	0x002c
        /*0014*/ 	.byte	0x00, 0xf0, 0x11, 0x00


	//----- nvinfo : EIATTR_KPARAM_INFO
	.align		4
.L_11:
        /*0018*/ 	.byte	0x04, 0x17
        /*001a*/ 	.short	(.L_13 - .L_12)
.L_12:
        /*001c*/ 	.word	0x00000000
        /*0020*/ 	.short	0x0005
        /*0022*/ 	.short	0x0028
        /*0024*/ 	.byte	0x00, 0xf0, 0x11, 0x00


	//----- nvinfo : EIATTR_KPARAM_INFO
	.align		4
.L_13:
        /*0028*/ 	.byte	0x04, 0x17
        /*002a*/ 	.short	(.L_15 - .L_14)
.L_14:
        /*002c*/ 	.word	0x00000000
        /*0030*/ 	.short	0x0004
        /*0032*/ 	.short	0x0020
        /*0034*/ 	.byte	0x00, 0xf4, 0x21, 0x00


	//----- nvinfo : EIATTR_KPARAM_INFO
	.align		4
.L_15:
        /*0038*/ 	.byte	0x04, 0x17
        /*003a*/ 	.short	(.L_17 - .L_16)
.L_16:
        /*003c*/ 	.word	0x00000000
        /*0040*/ 	.short	0x0003
        /*0042*/ 	.short	0x0018
        /*0044*/ 	.byte	0x00, 0xf4, 0x21, 0x00


	//----- nvinfo : EIATTR_KPARAM_INFO
	.align		4
.L_17:
        /*0048*/ 	.byte	0x04, 0x17
        /*004a*/ 	.short	(.L_19 - .L_18)
.L_18:
        /*004c*/ 	.word	0x00000000
        /*0050*/ 	.short	0x0002
        /*0052*/ 	.short	0x0010
        /*0054*/ 	.byte	0x00, 0xf4, 0x21, 0x00


	//----- nvinfo : EIATTR_KPARAM_INFO
	.align		4
.L_19:
        /*0058*/ 	.byte	0x04, 0x17
        /*005a*/ 	.short	(.L_21 - .L_20)
.L_20:
        /*005c*/ 	.word	0x00000000
        /*0060*/ 	.short	0x0001
        /*0062*/ 	.short	0x0008
        /*0064*/ 	.byte	0x00, 0xf4, 0x21, 0x00


	//----- nvinfo : EIATTR_KPARAM_INFO
	.align		4
.L_21:
        /*0068*/ 	.byte	0x04, 0x17
        /*006a*/ 	.short	(.L_23 - .L_22)
.L_22:
        /*006c*/ 	.word	0x00000000
        /*0070*/ 	.short	0x0000
        /*0072*/ 	.short	0x0000
        /*0074*/ 	.byte	0x00, 0xf4, 0x21, 0x00


	//----- nvinfo : EIATTR_SPARSE_MMA_MASK
	.align		4
.L_23:
        /*0078*/ 	.byte	0x03, 0x50
        /*007a*/ 	.short	0x0000


	//----- nvinfo : EIATTR_MAXREG_COUNT
	.align		4
        /*007c*/ 	.byte	0x03, 0x1b
        /*007e*/ 	.short	0x00ff


	//----- nvinfo : EIATTR_EXIT_INSTR_OFFSETS
	.align		4
        /*0080*/ 	.byte	0x04, 0x1c
        /*0082*/ 	.short	(.L_25 - .L_24)


	//   ....[0]....
.L_24:
        /*0084*/ 	.word	0x00003d80


	//   ....[1]....
        /*0088*/ 	.word	0x00003dc0


	//----- nvinfo : EIATTR_REQNTID
	.align		4
.L_25:
        /*008c*/ 	.byte	0x04, 0x10
        /*008e*/ 	.short	(.L_27 - .L_26)
.L_26:
        /*0090*/ 	.word	0x00000100
        /*0094*/ 	.word	0x00000001
        /*0098*/ 	.word	0x00000001


	//----- nvinfo : EIATTR_CBANK_PARAM_SIZE
	.align		4
.L_27:
        /*009c*/ 	.byte	0x03, 0x19
        /*009e*/ 	.short	0x0030


	//----- nvinfo : EIATTR_PARAM_CBANK
	.align		4
        /*00a0*/ 	.byte	0x04, 0x0a
        /*00a2*/ 	.short	(.L_29 - .L_28)
	.align		4
.L_28:
        /*00a4*/ 	.word	index@(.nv.constant0.triton_poi_fused_avg_pool2d_convolution_44)
        /*00a8*/ 	.short	0x0210
        /*00aa*/ 	.short	0x0030


	//----- nvinfo : EIATTR_SW_WAR
	.align		4
.L_29:
        /*00ac*/ 	.byte	0x04, 0x36
        /*00ae*/ 	.short	(.L_31 - .L_30)
.L_30:
        /*00b0*/ 	.word	0x00000008
.L_31:


//--------------------- .nv.callgraph             --------------------------
	.section	.nv.callgraph,"",@"SHT_CUDA_CALLGRAPH"
	.align	4
	.sectionentsize	8
	.align		4
        /*0000*/ 	.word	0x00000000
	.align		4
        /*0004*/ 	.word	0xffffffff
	.align		4
        /*0008*/ 	.word	0x00000000
	.align		4
        /*000c*/ 	.word	0xfffffffe
	.align		4
        /*0010*/ 	.word	0x00000000
	.align		4
        /*0014*/ 	.word	0xfffffffd
	.align		4
        /*0018*/ 	.word	0x00000000
	.align		4
        /*001c*/ 	.word	0xfffffffc


//--------------------- .text.triton_poi_fused_avg_pool2d_convolution_44 --------------------------
	.section	.text.triton_poi_fused_avg_pool2d_convolution_44,"ax",@progbits
	.sectionflags	@"SHF_BARRIERS=1"
	.align	128
        .global         triton_poi_fused_avg_pool2d_convolution_44
        .type           triton_poi_fused_avg_pool2d_convolution_44,@function
        .size           triton_poi_fused_avg_pool2d_convolution_44,(.L_x_1 - triton_poi_fused_avg_pool2d_convolution_44)
        .other          triton_poi_fused_avg_pool2d_convolution_44,@"STO_CUDA_ENTRY STV_DEFAULT"
triton_poi_fused_avg_pool2d_convolution_44:
.text.triton_poi_fused_avg_pool2d_convolution_44:
[----:B------:R-:W0:Y:S01]  /*0000*/  LDC R1, c[0x0][0x28] ;  /* 0x00000a00ff017b82 */ /* 0x000e220000000800 */
[----:B------:R-:W1:Y:S07]  /*0010*/  S2R R45, SR_TID.X ;  /* 0x00000000002d7919 */ /* 0x000e6e0000002100 */
[----:B------:R-:W2:Y:S01]  /*0020*/  LDC.64 R46, c[0x0][0x210] ;  /* 0x00008400ff2e7b82 */ /* 0x000ea20000000a00 */
[----:B------:R-:W-:Y:S01]  /*0030*/  HFMA2.MMA R24, -RZ, RZ, 0, 0 ;  /* 0x00000000ff187435 */ /* 0x000fe200000001ff */
[----:B------:R-:W-:Y:S01]  /*0040*/  IMAD.MOV.U32 R22, RZ, RZ, RZ ;  /* 0x000000ffff167224 */ /* 0x000fe200078e00ff */
[----:B------:R-:W3:Y:S01]  /*0050*/  S2R R0, SR_CTAID.X ;  /* 0x0000000000007919 */ /* 0x000ee20000002500 */
[----:B------:R-:W-:Y:S01]  /*0060*/  IMAD.MOV.U32 R26, RZ, RZ, RZ ;  /* 0x000000ffff1a7224 */ /* 0x000fe200078e00ff */
[----:B------:R-:W-:Y:S01]  /*0070*/  ULDC.64 UR6, c[0x0][0x208] ;  /* 0x0000820000067ab9 */ /* 0x000fe20000000a00 */
[----:B------:R-:W-:Y:S01]  /*0080*/  IMAD.MOV.U32 R28, RZ, RZ, RZ ;  /* 0x000000ffff1c7224 */ /* 0x000fe200078e00ff */
[----:B------:R-:W4:Y:S01]  /*0090*/  S2R R44, SR_CTAID.Y ;  /* 0x00000000002c7919 */ /* 0x000f220000002600 */
[----:B-1----:R-:W-:Y:S01]  /*00a0*/  IMAD.SHL.U32 R61, R45, 0x4, RZ ;  /* 0x000000042d3d7824 */ /* 0x002fe200078e00ff */
[----:B------:R-:W-:Y:S01]  /*00b0*/  SHF.R.U32.HI R3, RZ, 0x2, R45 ;  /* 0x00000002ff037819 */ /* 0x000fe2000001162d */
[----:B---3--:R-:W-:Y:S01]  /*00c0*/  IMAD.SHL.U32 R54, R0, 0x10, RZ ;  /* 0x0000001000367824 */ /* 0x008fe200078e00ff */
[----:B------:R-:W-:-:S02]  /*00d0*/  SHF.R.S32.HI R27, RZ, 0x1b, R0 ;  /* 0x0000001bff1b7819 */ /* 0x000fc40000011400 */
[----:B------:R-:W-:Y:S02]  /*00e0*/  SGXT.U32 R3, R3, 0x6 ;  /* 0x000000060303781a */ /* 0x000fe40000000000 */
[----:B------:R-:W-:Y:S02]  /*00f0*/  LOP3.LUT R4, R54, 0xc, R61, 0xf8, !PT ;  /* 0x0000000c36047812 */ /* 0x000fe400078ef83d */
[----:B------:R-:W-:Y:S02]  /*0100*/  SGXT R27, R27, 0x1 ;  /* 0x000000011b1b781a */ /* 0x000fe40000000200 */
[C---:B------:R-:W-:Y:S01]  /*0110*/  LOP3.LUT R0, R4.reuse, 0x2, RZ, 0xfc, !PT ;  /* 0x0000000204007812 */ /* 0x040fe200078efcff */
[----:B------:R-:W-:Y:S01]  /*0120*/  VIADD R10, R4, 0xfffffff8 ;  /* 0xfffffff8040a7836 */ /* 0x000fe20000000000 */
[----:B----4-:R-:W-:Y:S02]  /*0130*/  PRMT R3, R3, 0x6540, R44 ;  /* 0x0000654003037816 */ /* 0x010fe4000000002c */
[----:B------:R-:W-:-:S02]  /*0140*/  LEA.HI R2, R27, R0, RZ, 0x3 ;  /* 0x000000001b027211 */ /* 0x000fc400078f18ff */
[----:B------:R-:W-:Y:S01]  /*0150*/  ISETP.GE.U32.AND P5, PT, R10, 0x38, PT ;  /* 0x000000380a00780c */ /* 0x000fe20003fa6070 */
[----:B------:R-:W-:Y:S01]  /*0160*/  IMAD.SHL.U32 R11, R3, 0x40, RZ ;  /* 0x00000040030b7824 */ /* 0x000fe200078e00ff */
[----:B------:R-:W-:-:S04]  /*0170*/  LOP3.LUT R5, R2, 0xfffffff8, RZ, 0xc0, !PT ;  /* 0xfffffff802057812 */ /* 0x000fc800078ec0ff */
[----:B------:R-:W-:Y:S02]  /*0180*/  IADD3 R5, R0, -R5, RZ ;  /* 0x8000000500057210 */ /* 0x000fe40007ffe0ff */
[----:B------:R-:W-:Y:S02]  /*0190*/  IADD3 R0, R4, -0x7, RZ ;  /* 0xfffffff904007810 */ /* 0x000fe40007ffe0ff */
[C---:B------:R-:W-:Y:S02]  /*01a0*/  LOP3.LUT R9, R11.reuse, 0x1000, RZ, 0xfc, !PT ;  /* 0x000010000b097812 */ /* 0x040fe400078efcff */
[C---:B------:R-:W-:Y:S01]  /*01b0*/  LOP3.LUT R7, R11.reuse, 0x2000, RZ, 0xfc, !PT ;  /* 0x000020000b077812 */ /* 0x040fe200078efcff */
[C-C-:B------:R-:W-:Y:S01]  /*01c0*/  IMAD.IADD R13, R11.reuse, 0x1, R0.reuse ;  /* 0x000000010b0d7824 */ /* 0x140fe200078e0200 */
[----:B------:R-:W-:Y:S01]  /*01d0*/  LOP3.LUT R3, R11, 0x3000, RZ, 0xfc, !PT ;  /* 0x000030000b037812 */ /* 0x000fe200078efcff */
[----:B------:R-:W-:Y:S01]  /*01e0*/  IMAD.IADD R15, R9, 0x1, R0 ;  /* 0x00000001090f7824 */ /* 0x000fe200078e0200 */
[----:B------:R-:W-:Y:S01]  /*01f0*/  ISETP.GT.AND P6, PT, R5, RZ, !P5 ;  /* 0x000000ff0500720c */ /* 0x000fe20006fc4270 */
[----:B--2---:R-:W-:Y:S01]  /*0200*/  IMAD.WIDE R12, R13, 0x4, R46 ;  /* 0x000000040d0c7825 */ /* 0x004fe200078e022e */
[----:B------:R-:W-:-:S03]  /*0210*/  IADD3 R17, R7, R0, RZ ;  /* 0x0000000007117210 */ /* 0x000fc60007ffe0ff */
[----:B------:R-:W-:Y:S02]  /*0220*/  IMAD.IADD R19, R3, 0x1, R0 ;  /* 0x0000000103137824 */ /* 0x000fe400078e0200 */
[----:B------:R-:W-:-:S04]  /*0230*/  IMAD.WIDE R14, R15, 0x4, R46 ;  /* 0x000000040f0e7825 */ /* 0x000fc800078e022e */
[--C-:B------:R-:W-:Y:S02]  /*0240*/  IMAD.WIDE R16, R17, 0x4, R46.reuse ;  /* 0x0000000411107825 */ /* 0x100fe400078e022e */
[----:B------:R-:W2:Y:S02]  /*0250*/  @P6 LDG.E.EL R22, desc[UR6][R12.64] ;  /* 0x000000060c166981 */ /* 0x000ea4000c2e1900 */
[----:B------:R-:W-:Y:S02]  /*0260*/  IMAD.WIDE R18, R19, 0x4, R46 ;  /* 0x0000000413127825 */ /* 0x000fe400078e022e */
[----:B------:R-:W3:Y:S04]  /*0270*/  @P6 LDG.E.EL R24, desc[UR6][R14.64] ;  /* 0x000000060e186981 */ /* 0x000ee8000c2e1900 */
[----:B------:R-:W4:Y:S04]  /*0280*/  @P6 LDG.E.EL R26, desc[UR6][R16.64] ;  /* 0x00000006101a6981 */ /* 0x000f28000c2e1900 */
[----:B------:R-:W5:Y:S01]  /*0290*/  @P6 LDG.E.EL R28, desc[UR6][R18.64] ;  /* 0x00000006121c6981 */ /* 0x000f62000c2e1900 */
[----:B------:R-:W-:-:S04]  /*02a0*/  LEA.HI R2, R27, R4, RZ, 0x3 ;  /* 0x000000041b027211 */ /* 0x000fc800078f18ff */
[----:B------:R-:W-:-:S04]  /*02b0*/  LOP3.LUT R21, R2, 0xfffffff8, RZ, 0xc0, !PT ;  /* 0xfffffff802157812 */ /* 0x000fc800078ec0ff */
[----:B------:R-:W-:-:S04]  /*02c0*/  IADD3 R6, R4, -R21, RZ ;  /* 0x8000001504067210 */ /* 0x000fc80007ffe0ff */
[C---:B------:R-:W-:Y:S01]  /*02d0*/  ISETP.GT.AND P3, PT, R6.reuse, -0x1, PT ;  /* 0xffffffff0600780c */ /* 0x040fe20003f64270 */
[----:B------:R-:W-:-:S05]  /*02e0*/  VIADD R0, R6, 0x1 ;  /* 0x0000000106007836 */ /* 0x000fca0000000000 */
[----:B------:R-:W-:-:S04]  /*02f0*/  ISETP.LT.AND P2, PT, R0, 0x8, P3 ;  /* 0x000000080000780c */ /* 0x000fc80001f41270 */
[----:B------:R-:W-:Y:S02]  /*0300*/  ISETP.LT.U32.AND P0, PT, R10, 0x38, P2 ;  /* 0x000000380a00780c */ /* 0x000fe40001701070 */
[----:B------:R-:W-:Y:S02]  /*0310*/  CS2R R32, SRZ ;  /* 0x0000000000207805 */ /* 0x000fe4000001ff00 */
[----:B------:R-:W-:Y:S02]  /*0320*/  CS2R R34, SRZ ;  /* 0x0000000000227805 */ /* 0x000fe4000001ff00 */
[----:B------:R-:W-:Y:S01]  /*0330*/  ISETP.GT.AND P4, PT, R6, RZ, PT ;  /* 0x000000ff0600720c */ /* 0x000fe20003f84270 */
[----:B------:R-:W-:-:S03]  /*0340*/  VIADD R0, R4, 0xfffffff7 ;  /* 0xfffffff704007836 */ /* 0x000fc60000000000 */
[----:B------:R-:W-:Y:S02]  /*0350*/  ISETP.LT.U32.AND P1, PT, R10, 0x38, P4 ;  /* 0x000000380a00780c */ /* 0x000fe40002721070 */
[----:B------:R-:W-:Y:S01]  /*0360*/  IADD3 R21, R11, R0, RZ ;  /* 0x000000000b157210 */ /* 0x000fe20007ffe0ff */
[--C-:B------:R-:W-:Y:S01]  /*0370*/  IMAD.IADD R23, R7, 0x1, R0.reuse ;  /* 0x0000000107177824 */ /* 0x100fe200078e0200 */
[----:B------:R-:W-:Y:S01]  /*0380*/  IADD3 R25, R3, R0, RZ ;  /* 0x0000000003197210 */ /* 0x000fe20007ffe0ff */
[----:B------:R1:W5:Y:S04]  /*0390*/  @P0 LDG.E.EL R32, desc[UR6][R12.64] ;  /* 0x000000060c200981 */ /* 0x000368000c2e1900 */
[----:B------:R1:W5:Y:S04]  /*03a0*/  @P0 LDG.E.EL R33, desc[UR6][R14.64] ;  /* 0x000000060e210981 */ /* 0x000368000c2e1900 */
[----:B------:R1:W5:Y:S04]  /*03b0*/  @P0 LDG.E.EL R34, desc[UR6][R16.64] ;  /* 0x0000000610220981 */ /* 0x000368000c2e1900 */
[----:B------:R1:W5:Y:S02]  /*03c0*/  @P0 LDG.E.EL R35, desc[UR6][R18.64] ;  /* 0x0000000612230981 */ /* 0x000364000c2e1900 */
[----:B-1----:R-:W-:Y:S01]  /*03d0*/  IMAD.IADD R13, R9, 0x1, R0 ;  /* 0x00000001090d7824 */ /* 0x002fe200078e0200 */
[----:B------:R-:W-:-:S02]  /*03e0*/  CS2R R36, SRZ ;  /* 0x0000000000247805 */ /* 0x000fc4000001ff00 */
[----:B------:R-:W-:Y:S01]  /*03f0*/  CS2R R38, SRZ ;  /* 0x0000000000267805 */ /* 0x000fe2000001ff00 */
[----:B------:R-:W-:Y:S01]  /*0400*/  IMAD.WIDE R14, R21, 0x4, R46 ;  /* 0x00000004150e7825 */ /* 0x000fe200078e022e */
[----:B------:R-:W-:-:S03]  /*0410*/  LOP3.LUT R0, R4, 0x1, RZ, 0xfc, !PT ;  /* 0x0000000104007812 */ /* 0x000fc600078efcff */
[--C-:B------:R-:W-:Y:S01]  /*0420*/  IMAD.WIDE R16, R13, 0x4, R46.reuse ;  /* 0x000000040d107825 */ /* 0x100fe200078e022e */
[----:B------:R-:W-:Y:S01]  /*0430*/  LEA.HI R8, R27, R0, RZ, 0x3 ;  /* 0x000000001b087211 */ /* 0x000fe200078f18ff */
[----:B------:R4:W5:Y:S02]  /*0440*/  @P1 LDG.E.EL R36, desc[UR6][R14.64] ;  /* 0x000000060e241981 */ /* 0x000964000c2e1900 */
[--C-:B0-----:R-:W-:Y:S02]  /*0450*/  IMAD.WIDE R18, R23, 0x4, R46.reuse ;  /* 0x0000000417127825 */ /* 0x101fe400078e022e */
[----:B------:R0:W5:Y:S02]  /*0460*/  @P1 LDG.E.EL R37, desc[UR6][R16.64] ;  /* 0x0000000610251981 */ /* 0x000164000c2e1900 */
[----:B------:R-:W-:Y:S02]  /*0470*/  IMAD.WIDE R20, R25, 0x4, R46 ;  /* 0x0000000419147825 */ /* 0x000fe400078e022e */
[----:B------:R1:W5:Y:S01]  /*0480*/  @P1 LDG.E.EL R38, desc[UR6][R18.64] ;  /* 0x0000000612261981 */ /* 0x000362000c2e1900 */
[----:B------:R-:W-:-:S03]  /*0490*/  LOP3.LUT R13, R8, 0xfffffff8, RZ, 0xc0, !PT ;  /* 0xfffffff8080d7812 */ /* 0x000fc600078ec0ff */
[----:B------:R0:W5:Y:S02]  /*04a0*/  @P1 LDG.E.EL R39, desc[UR6][R20.64] ;  /* 0x0000000614271981 */ /* 0x000164000c2e1900 */
[----:B------:R-:W-:Y:S01]  /*04b0*/  IMAD.IADD R0, R0, 0x1, -R13 ;  /* 0x0000000100007824 */ /* 0x000fe200078e0a0d */
[----:B------:R-:W-:Y:S01]  /*04c0*/  IADD3 R41, R11, R10, RZ ;  /* 0x0000000a0b297210 */ /* 0x000fe20007ffe0ff */
[--C-:B------:R-:W-:Y:S01]  /*04d0*/  IMAD.IADD R43, R9, 0x1, R10.reuse ;  /* 0x00000001092b7824 */ /* 0x100fe200078e020a */
[----:B------:R-:W-:Y:S01]  /*04e0*/  IADD3 R51, R3, R10, RZ ;  /* 0x0000000a03337210 */ /* 0x000fe20007ffe0ff */
[----:B------:R-:W-:Y:S01]  /*04f0*/  IMAD.IADD R49, R7, 0x1, R10 ;  /* 0x0000000107317824 */ /* 0x000fe200078e020a */
[----:B------:R-:W-:Y:S01]  /*0500*/  CS2R R56, SRZ ;  /* 0x0000000000387805 */ /* 0x000fe2000001ff00 */
[----:B------:R-:W-:Y:S01]  /*0510*/  IMAD.MOV.U32 R55, RZ, RZ, RZ ;  /* 0x000000ffff377224 */ /* 0x000fe200078e00ff */
[----:B------:R-:W-:Y:S01]  /*0520*/  CS2R R52, SRZ ;  /* 0x0000000000347805 */ /* 0x000fe2000001ff00 */
[----:B------:R-:W-:-:S04]  /*0530*/  IMAD.WIDE R40, R41, 0x4, R46 ;  /* 0x0000000429287825 */ /* 0x000fc800078e022e */
[----:B------:R-:W-:-:S04]  /*0540*/  IMAD.WIDE R42, R43, 0x4, R46 ;  /* 0x000000042b2a7825 */ /* 0x000fc800078e022e */
[----:B------:R-:W-:-:S04]  /*0550*/  IMAD.WIDE R48, R49, 0x4, R46 ;  /* 0x0000000431307825 */ /* 0x000fc800078e022e */
[----:B------:R-:W-:Y:S01]  /*0560*/  IMAD.WIDE R50, R51, 0x4, R46 ;  /* 0x0000000433327825 */ /* 0x000fe200078e022e */
[----:B--2---:R-:W-:Y:S02]  /*0570*/  SEL R12, R22, RZ, P6 ;  /* 0x000000ff160c7207 */ /* 0x004fe40003000000 */
[----:B---3--:R-:W-:Y:S02]  /*0580*/  SEL R13, R24, RZ, P6 ;  /* 0x000000ff180d7207 */ /* 0x008fe40003000000 */
[----:B----4-:R-:W-:Y:S02]  /*0590*/  SEL R14, R26, RZ, P6 ;  /* 0x000000ff1a0e7207 */ /* 0x010fe40003000000 */
[----:B-----5:R-:W-:Y:S02]  /*05a0*/  SEL R15, R28, RZ, P6 ;  /* 0x000000ff1c0f7207 */ /* 0x020fe40003000000 */
[----:B------:R-:W-:-:S13]  /*05b0*/  ISETP.GT.AND P6, PT, R0, RZ, !P5 ;  /* 0x000000ff0000720c */ /* 0x000fda0006fc4270 */
[----:B------:R-:W2:Y:S04]  /*05c0*/  @P6 LDG.E.EL R57, desc[UR6][R40.64] ;  /* 0x0000000628396981 */ /* 0x000ea8000c2e1900 */
[----:B------:R-:W3:Y:S04]  /*05d0*/  @P6 LDG.E.EL R56, desc[UR6][R42.64] ;  /* 0x000000062a386981 */ /* 0x000ee8000c2e1900 */
[----:B------:R-:W4:Y:S04]  /*05e0*/  @P6 LDG.E.EL R55, desc[UR6][R48.64] ;  /* 0x0000000630376981 */ /* 0x000f28000c2e1900 */
[----:B------:R-:W5:Y:S01]  /*05f0*/  @P6 LDG.E.EL R53, desc[UR6][R50.64] ;  /* 0x0000000632356981 */ /* 0x000f62000c2e1900 */
[----:B------:R-:W-:-:S04]  /*0600*/  LOP3.LUT R8, R4, 0x3, RZ, 0xfc, !PT ;  /* 0x0000000304087812 */ /* 0x000fc800078efcff */
[----:B------:R-:W-:Y:S02]  /*0610*/  LEA.HI R29, R27, R8, RZ, 0x3 ;  /* 0x000000081b1d7211 */ /* 0x000fe400078f18ff */
[----:B------:R-:W-:Y:S02]  /*0620*/  SEL R32, R32, RZ, P0 ;  /* 0x000000ff20207207 */ /* 0x000fe40000000000 */
[----:B------:R-:W-:Y:S02]  /*0630*/  SEL R33, R33, RZ, P0 ;  /* 0x000000ff21217207 */ /* 0x000fe40000000000 */
[----:B------:R-:W-:Y:S02]  /*0640*/  SEL R34, R34, RZ, P0 ;  /* 0x000000ff22227207 */ /* 0x000fe40000000000 */
[----:B------:R-:W-:Y:S02]  /*0650*/  SEL R35, R35, RZ, P0 ;  /* 0x000000ff23237207 */ /* 0x000fe40000000000 */
[----:B------:R-:W-:-:S02]  /*0660*/  ISETP.LT.U32.AND P0, PT, R10, 0x38, P3 ;  /* 0x000000380a00780c */ /* 0x000fc40001f01070 */
[----:B------:R-:W-:Y:S02]  /*0670*/  LOP3.LUT R59, R29, 0xfffffff8, RZ, 0xc0, !PT ;  /* 0xfffffff81d3b7812 */ /* 0x000fe400078ec0ff */
[----:B0-----:R-:W-:Y:S02]  /*0680*/  CS2R R16, SRZ ;  /* 0x0000000000107805 */ /* 0x001fe4000001ff00 */
[----:B-1----:R-:W-:Y:S01]  /*0690*/  CS2R R18, SRZ ;  /* 0x0000000000127805 */ /* 0x002fe2000001ff00 */
[----:B------:R-:W-:Y:S01]  /*06a0*/  IMAD.IADD R8, R8, 0x1, -R59 ;  /* 0x0000000108087824 */ /* 0x000fe200078e0a3b */
[----:B------:R-:W-:Y:S02]  /*06b0*/  CS2R R24, SRZ ;  /* 0x0000000000187805 */ /* 0x000fe4000001ff00 */
[----:B------:R-:W-:Y:S02]  /*06c0*/  CS2R R26, SRZ ;  /* 0x00000000001a7805 */ /* 0x000fe4000001ff00 */
[----:B------:R-:W-:-:S02]  /*06d0*/  CS2R R20, SRZ ;  /* 0x0000000000147805 */ /* 0x000fc4000001ff00 */
[----:B------:R-:W-:Y:S02]  /*06e0*/  CS2R R22, SRZ ;  /* 0x0000000000167805 */ /* 0x000fe4000001ff00 */
[----:B------:R-:W-:Y:S02]  /*06f0*/  CS2R R28, SRZ ;  /* 0x00000000001c7805 */ /* 0x000fe4000001ff00 */
[----:B------:R-:W-:Y:S02]  /*0700*/  CS2R R30, SRZ ;  /* 0x00000000001e7805 */ /* 0x000fe4000001ff00 */
[----:B------:R-:W-:Y:S01]  /*0710*/  IADD3 R58, R4, -0x6, RZ ;  /* 0xfffffffa043a7810 */ /* 0x000fe20007ffe0ff */
[----:B------:R-:W5:Y:S01]  /*0720*/  @P0 LDG.E.EL.128 R16, desc[UR6][R40.64] ;  /* 0x0000000628100981 */ /* 0x000f62000c2e1d00 */
[----:B------:R-:W-:Y:S02]  /*0730*/  SEL R36, R36, RZ, P1 ;  /* 0x000000ff24247207 */ /* 0x000fe40000800000 */
[----:B------:R-:W-:Y:S01]  /*0740*/  SEL R37, R37, RZ, P1 ;  /* 0x000000ff25257207 */ /* 0x000fe20000800000 */
[----:B------:R0:W5:Y:S01]  /*0750*/  @P0 LDG.E.EL.128 R24, desc[UR6][R48.64] ;  /* 0x0000000630180981 */ /* 0x000162000c2e1d00 */
[----:B------:R-:W-:-:S02]  /*0760*/  SEL R38, R38, RZ, P1 ;  /* 0x000000ff26267207 */ /* 0x000fc40000800000 */
[----:B------:R-:W-:Y:S01]  /*0770*/  SEL R39, R39, RZ, P1 ;  /* 0x000000ff27277207 */ /* 0x000fe20000800000 */
[----:B------:R-:W5:Y:S01]  /*0780*/  @P0 LDG.E.EL.128 R20, desc[UR6][R42.64] ;  /* 0x000000062a140981 */ /* 0x000f62000c2e1d00 */
[----:B------:R-:W-:Y:S01]  /*0790*/  ISETP.GT.AND P1, PT, R8, RZ, !P5 ;  /* 0x000000ff0800720c */ /* 0x000fe20006f24270 */
[--C-:B------:R-:W-:Y:S01]  /*07a0*/  IMAD.IADD R73, R11, 0x1, R58.reuse ;  /* 0x000000010b497824 */ /* 0x100fe200078e023a */
[----:B------:R-:W-:Y:S01]  /*07b0*/  IADD3 R65, R7, R58, RZ ;  /* 0x0000003a07417210 */ /* 0x000fe20007ffe0ff */
[--C-:B------:R-:W-:Y:S01]  /*07c0*/  IMAD.IADD R71, R9, 0x1, R58.reuse ;  /* 0x0000000109477824 */ /* 0x100fe200078e023a */
[----:B------:R1:W5:Y:S01]  /*07d0*/  @P0 LDG.E.EL.128 R28, desc[UR6][R50.64] ;  /* 0x00000006321c0981 */ /* 0x000362000c2e1d00 */
[----:B------:R-:W-:Y:S01]  /*07e0*/  IMAD.IADD R67, R3, 0x1, R58 ;  /* 0x0000000103437824 */ /* 0x000fe200078e023a */
[----:B------:R-:W-:Y:S01]  /*07f0*/  CS2R R68, SRZ ;  /* 0x0000000000447805 */ /* 0x000fe2000001ff00 */
[----:B------:R-:W-:Y:S02]  /*0800*/  IMAD.MOV.U32 R62, RZ, RZ, RZ ;  /* 0x000000ffff3e7224 */ /* 0x000fe400078e00ff */
[----:B------:R-:W-:-:S02]  /*0810*/  IMAD.MOV.U32 R59, RZ, RZ, RZ ;  /* 0x000000ffff3b7224 */ /* 0x000fc400078e00ff */
[----:B------:R-:W-:-:S04]  /*0820*/  IMAD.WIDE R72, R73, 0x4, R46 ;  /* 0x0000000449487825 */ /* 0x000fc800078e022e */
[--C-:B------:R-:W-:Y:S01]  /*0830*/  IMAD.WIDE R70, R71, 0x4, R46.reuse ;  /* 0x0000000447467825 */ /* 0x100fe200078e022e */
[----:B------:R-:W5:Y:S03]  /*0840*/  @P1 LDG.E.EL R62, desc[UR6][R72.64] ;  /* 0x00000006483e1981 */ /* 0x000f66000c2e1900 */
[--C-:B------:R-:W-:Y:S01]  /*0850*/  IMAD.WIDE R64, R65, 0x4, R46.reuse ;  /* 0x0000000441407825 */ /* 0x100fe200078e022e */
[----:B------:R-:W5:Y:S03]  /*0860*/  @P1 LDG.E.EL R69, desc[UR6][R70.64] ;  /* 0x0000000646451981 */ /* 0x000f66000c2e1900 */
[----:B------:R-:W-:Y:S01]  /*0870*/  IMAD.WIDE R66, R67, 0x4, R46 ;  /* 0x0000000443427825 */ /* 0x000fe200078e022e */
[----:B------:R-:W5:Y:S04]  /*0880*/  @P1 LDG.E.EL R52, desc[UR6][R64.64] ;  /* 0x0000000640341981 */ /* 0x000f68000c2e1900 */
[----:B------:R-:W5:Y:S01]  /*0890*/  @P1 LDG.E.EL R59, desc[UR6][R66.64] ;  /* 0x00000006423b1981 */ /* 0x000f62000c2e1900 */
[----:B0-----:R-:W-:-:S02]  /*08a0*/  CS2R R48, SRZ ;  /* 0x0000000000307805 */ /* 0x001fc4000001ff00 */
[----:B-1----:R-:W-:Y:S02]  /*08b0*/  CS2R R50, SRZ ;  /* 0x0000000000327805 */ /* 0x002fe4000001ff00 */
[----:B--2---:R-:W-:Y:S02]  /*08c0*/  SEL R40, R57, RZ, P6 ;  /* 0x000000ff39287207 */ /* 0x004fe40003000000 */
[----:B---3--:R-:W-:Y:S02]  /*08d0*/  SEL R41, R56, RZ, P6 ;  /* 0x000000ff38297207 */ /* 0x008fe40003000000 */
[----:B----4-:R-:W-:Y:S02]  /*08e0*/  SEL R42, R55, RZ, P6 ;  /* 0x000000ff372a7207 */ /* 0x010fe40003000000 */
[----:B-----5:R-:W-:Y:S02]  /*08f0*/  SEL R43, R53, RZ, P6 ;  /* 0x000000ff352b7207 */ /* 0x020fe40003000000 */
[----:B------:R-:W-:-:S13]  /*0900*/  ISETP.LT.U32.AND P6, PT, R0, 0x7, !P5 ;  /* 0x000000070000780c */ /* 0x000fda0006fc1070 */
[----:B------:R-:W2:Y:S04]  /*0910*/  @P6 LDG.E.EL R48, desc[UR6][R72.64] ;  /* 0x0000000648306981 */ /* 0x000ea8000c2e1900 */
[----:B------:R-:W3:Y:S04]  /*0920*/  @P6 LDG.E.EL R49, desc[UR6][R70.64] ;  /* 0x0000000646316981 */ /* 0x000ee8000c2e1900 */
[----:B------:R-:W4:Y:S04]  /*0930*/  @P6 LDG.E.EL R50, desc[UR6][R64.64] ;  /* 0x0000000640326981 */ /* 0x000f28000c2e1900 */
[----:B------:R0:W5:Y:S01]  /*0940*/  @P6 LDG.E.EL R51, desc[UR6][R66.64] ;  /* 0x0000000642336981 */ /* 0x000162000c2e1900 */
[----:B------:R-:W-:-:S02]  /*0950*/  SEL R53, R16, RZ, P0 ;  /* 0x000000ff10357207 */ /* 0x000fc40000000000 */
[----:B------:R-:W-:Y:S02]  /*0960*/  IADD3 R16, R5, 0x1, RZ ;  /* 0x0000000105107810 */ /* 0x000fe40007ffe0ff */
[----:B------:R-:W-:Y:S02]  /*0970*/  SEL R57, R18, RZ, P0 ;  /* 0x000000ff12397207 */ /* 0x000fe40000000000 */
[----:B0-----:R-:W-:Y:S02]  /*0980*/  SEL R67, R26, RZ, P0 ;  /* 0x000000ff1a437207 */ /* 0x001fe40000000000 */
[----:B------:R-:W-:Y:S02]  /*0990*/  SEL R55, R17, RZ, P0 ;  /* 0x000000ff11377207 */ /* 0x000fe40000000000 */
[----:B------:R-:W-:Y:S02]  /*09a0*/  SEL R19, R19, RZ, P0 ;  /* 0x000000ff13137207 */ /* 0x000fe40000000000 */
[----:B------:R-:W-:-:S02]  /*09b0*/  SEL R56, R20, RZ, P0 ;  /* 0x000000ff14387207 */ /* 0x000fc40000000000 */
[----:B------:R-:W-:Y:S02]  /*09c0*/  SEL R58, R21, RZ, P0 ;  /* 0x000000ff153a7207 */ /* 0x000fe40000000000 */
[----:B------:R-:W-:Y:S02]  /*09d0*/  SEL R60, R22, RZ, P0 ;  /* 0x000000ff163c7207 */ /* 0x000fe40000000000 */
[----:B------:R-:W-:Y:S02]  /*09e0*/  SEL R18, R23, RZ, P0 ;  /* 0x000000ff17127207 */ /* 0x000fe40000000000 */
[----:B------:R-:W-:Y:S02]  /*09f0*/  SEL R63, R24, RZ, P0 ;  /* 0x000000ff183f7207 */ /* 0x000fe40000000000 */
[----:B------:R-:W-:Y:S02]  /*0a00*/  SEL R65, R25, RZ, P0 ;  /* 0x000000ff19417207 */ /* 0x000fe40000000000 */
[----:B------:R-:W-:-:S02]  /*0a10*/  SEL R27, R27, RZ, P0 ;  /* 0x000000ff1b1b7207 */ /* 0x000fc40000000000 */
[----:B------:R-:W-:Y:S02]  /*0a20*/  SEL R28, R28, RZ, P0 ;  /* 0x000000ff1c1c7207 */ /* 0x000fe40000000000 */
[----:B------:R-:W-:Y:S02]  /*0a30*/  SEL R64, R29, RZ, P0 ;  /* 0x000000ff1d407207 */ /* 0x000fe40000000000 */
[----:B------:R-:W-:Y:S02]  /*0a40*/  SEL R30, R30, RZ, P0 ;  /* 0x000000ff1e1e7207 */ /* 0x000fe40000000000 */
[----:B------:R-:W-:Y:S02]  /*0a50*/  SEL R26, R31, RZ, P0 ;  /* 0x000000ff1f1a7207 */ /* 0x000fe40000000000 */
[----:B------:R-:W-:-:S04]  /*0a60*/  ISETP.GE.AND P0, PT, R16, 0x8, PT ;  /* 0x000000081000780c */ /* 0x000fc80003f06270 */
[----:B------:R-:W-:Y:S01]  /*0a70*/  ISETP.GT.AND P0, PT, R5, -0x1, !P0 ;  /* 0xffffffff0500780c */ /* 0x000fe20004704270 */
[----:B------:R-:W-:Y:S01]  /*0a80*/  VIADD R24, R4, 0xfffffffb ;  /* 0xfffffffb04187836 */ /* 0x000fe20000000000 */
[----:B------:R-:W-:Y:S02]  /*0a90*/  SEL R62, R62, RZ, P1 ;  /* 0x000000ff3e3e7207 */ /* 0x000fe40000800000 */
[----:B------:R-:W-:Y:S02]  /*0aa0*/  SEL R69, R69, RZ, P1 ;  /* 0x000000ff45457207 */ /* 0x000fe40000800000 */
[----:B------:R-:W-:Y:S02]  /*0ab0*/  SEL R52, R52, RZ, P1 ;  /* 0x000000ff34347207 */ /* 0x000fe40000800000 */
[----:B------:R-:W-:Y:S02]  /*0ac0*/  SEL R59, R59, RZ, P1 ;  /* 0x000000ff3b3b7207 */ /* 0x000fe40000800000 */
[----:B------:R-:W-:Y:S01]  /*0ad0*/  ISETP.LT.U32.AND P1, PT, R10, 0x38, P0 ;  /* 0x000000380a00780c */ /* 0x000fe20000721070 */
[----:B------:R-:W-:-:S02]  /*0ae0*/  IMAD.IADD R21, R9, 0x1, R24 ;  /* 0x0000000109157824 */ /* 0x000fc400078e0218 */
[----:B------:R-:W-:Y:S02]  /*0af0*/  IMAD.MOV.U32 R31, RZ, RZ, RZ ;  /* 0x000000ffff1f7224 */ /* 0x000fe400078e00ff */
[----:B------:R-:W-:Y:S02]  /*0b00*/  IMAD.IADD R17, R11, 0x1, R24 ;  /* 0x000000010b117824 */ /* 0x000fe400078e0218 */
[--C-:B------:R-:W-:Y:S01]  /*0b10*/  IMAD.WIDE R20, R21, 0x4, R46.reuse ;  /* 0x0000000415147825 */ /* 0x100fe200078e022e */
[----:B------:R-:W-:Y:S02]  /*0b20*/  IADD3 R10, R8, 0x1, RZ ;  /* 0x00000001080a7810 */ /* 0x000fe40007ffe0ff */
[----:B------:R-:W-:Y:S01]  /*0b30*/  MOV R29, RZ ;  /* 0x000000ff001d7202 */ /* 0x000fe20000000f00 */
[----:B------:R-:W-:Y:S01]  /*0b40*/  IMAD.WIDE R16, R17, 0x4, R46 ;  /* 0x0000000411107825 */ /* 0x000fe200078e022e */
[----:B------:R-:W-:Y:S01]  /*0b50*/  ISETP.LT.U32.AND P5, PT, R10, 0x8, !P5 ;  /* 0x000000080a00780c */ /* 0x000fe20006fa1070 */
[----:B------:R0:W5:Y:S01]  /*0b60*/  @P1 LDG.E.EL R31, desc[UR6][R20.64] ;  /* 0x00000006141f1981 */ /* 0x000162000c2e1900 */
[----:B------:R-:W-:Y:S01]  /*0b70*/  HFMA2.MMA R70, -RZ, RZ, 0, 0 ;  /* 0x00000000ff467435 */ /* 0x000fe200000001ff */
[----:B------:R-:W-:-:S02]  /*0b80*/  IMAD.IADD R25, R3, 0x1, R24 ;  /* 0x0000000103197824 */ /* 0x000fc400078e0218 */
[----:B------:R1:W5:Y:S01]  /*0b90*/  @P1 LDG.E.EL R29, desc[UR6][R16.64] ;  /* 0x00000006101d1981 */ /* 0x000362000c2e1900 */
[----:B0-----:R-:W-:Y:S01]  /*0ba0*/  VIADD R20, R4, 0xfffffffc ;  /* 0xfffffffc04147836 */ /* 0x001fe20000000000 */
[----:B------:R-:W-:-:S03]  /*0bb0*/  IADD3 R23, R7, R24, RZ ;  /* 0x0000001807177210 */ /* 0x000fc60007ffe0ff */
[----:B-1----:R-:W-:Y:S02]  /*0bc0*/  IMAD.IADD R17, R11, 0x1, R20 ;  /* 0x000000010b117824 */ /* 0x002fe400078e0214 */
[----:B------:R-:W-:-:S04]  /*0bd0*/  IMAD.WIDE R24, R25, 0x4, R46 ;  /* 0x0000000419187825 */ /* 0x000fc800078e022e */
[----:B------:R-:W-:Y:S01]  /*0be0*/  FADD R40, R40, R55 ;  /* 0x0000003728287221 */ /* 0x000fe20000000000 */
[----:B------:R-:W-:Y:S01]  /*0bf0*/  IMAD.WIDE R16, R17, 0x4, R46 ;  /* 0x0000000411107825 */ /* 0x000fe200078e022e */
[----:B------:R0:W5:Y:S03]  /*0c00*/  @P1 LDG.E.EL R68, desc[UR6][R24.64] ;  /* 0x0000000618441981 */ /* 0x000166000c2e1900 */
[----:B------:R-:W-:Y:S01]  /*0c10*/  IMAD.IADD R21, R7, 0x1, R20 ;  /* 0x0000000107157824 */ /* 0x000fe200078e0214 */
[----:B------:R1:W5:Y:S01]  /*0c20*/  @P5 LDG.E.EL R70, desc[UR6][R16.64] ;  /* 0x0000000610465981 */ /* 0x000362000c2e1900 */
[----:B------:R-:W-:Y:S01]  /*0c30*/  IMAD.MOV.U32 R66, RZ, RZ, RZ ;  /* 0x000000ffff427224 */ /* 0x000fe200078e00ff */
[----:B------:R-:W-:Y:S01]  /*0c40*/  SHF.R.U32.HI R45, RZ, 0x6, R45 ;  /* 0x00000006ff2d7819 */ /* 0x000fe2000001162d */
[----:B------:R-:W-:Y:S01]  /*0c50*/  IMAD.WIDE R22, R23, 0x4, R46 ;  /* 0x0000000417167825 */ /* 0x000fe200078e022e */
[----:B------:R-:W-:-:S02]  /*0c60*/  IADD3 R72, R4, -0x1, RZ ;  /* 0xffffffff04487810 */ /* 0x000fc40007ffe0ff */
[----:B0-----:R-:W-:Y:S02]  /*0c70*/  CS2R R24, SRZ ;  /* 0x0000000000187805 */ /* 0x001fe4000001ff00 */
[----:B------:R-:W-:Y:S01]  /*0c80*/  SGXT.U32 R45, R45, 0x2 ;  /* 0x000000022d2d781a */ /* 0x000fe20000000000 */
[----:B------:R0:W5:Y:S01]  /*0c90*/  @P1 LDG.E.EL R66, desc[UR6][R22.64] ;  /* 0x0000000616421981 */ /* 0x000162000c2e1900 */
[----:B-1----:R-:W-:Y:S01]  /*0ca0*/  IMAD.WIDE R16, R21, 0x4, R46 ;  /* 0x0000000415107825 */ /* 0x002fe200078e022e */
[----:B------:R-:W-:-:S03]  /*0cb0*/  IADD3 R21, R3, R20, RZ ;  /* 0x0000001403157210 */ /* 0x000fc60007ffe0ff */
[----:B------:R-:W-:Y:S01]  /*0cc0*/  FADD R53, R36, R53 ;  /* 0x0000003524357221 */ /* 0x000fe20000000000 */
[----:B------:R-:W-:Y:S01]  /*0cd0*/  LOP3.LUT R45, R54, R45, RZ, 0xfc, !PT ;  /* 0x0000002d362d7212 */ /* 0x000fe200078efcff */
[----:B------:R1:W5:Y:S01]  /*0ce0*/  @P5 LDG.E.EL R25, desc[UR6][R16.64] ;  /* 0x0000000610195981 */ /* 0x000362000c2e1900 */
[----:B------:R-:W-:Y:S02]  /*0cf0*/  IMAD.MOV.U32 R54, RZ, RZ, RZ ;  /* 0x000000ffff367224 */ /* 0x000fe400078e00ff */
[----:B0-----:R-:W-:Y:S02]  /*0d00*/  IMAD.IADD R23, R9, 0x1, R20 ;  /* 0x0000000109177824 */ /* 0x001fe400078e0214 */
[----:B------:R-:W-:-:S04]  /*0d10*/  IMAD.WIDE R20, R21, 0x4, R46 ;  /* 0x0000000415147825 */ /* 0x000fc800078e022e */
[----:B-1----:R-:W-:Y:S01]  /*0d20*/  IMAD.IADD R17, R11, 0x1, R72 ;  /* 0x000000010b117824 */ /* 0x002fe200078e0248 */
[----:B------:R0:W5:Y:S01]  /*0d30*/  @P5 LDG.E.EL R54, desc[UR6][R20.64] ;  /* 0x0000000614365981 */ /* 0x000162000c2e1900 */
[----:B------:R-:W-:Y:S02]  /*0d40*/  IMAD.MOV.U32 R36, RZ, RZ, RZ ;  /* 0x000000ffff247224 */ /* 0x000fe400078e00ff */
[----:B------:R-:W-:-:S04]  /*0d50*/  IMAD.WIDE R22, R23, 0x4, R46 ;  /* 0x0000000417167825 */ /* 0x000fc800078e022e */
[----:B------:R-:W-:Y:S01]  /*0d60*/  IMAD.WIDE R16, R17, 0x4, R46 ;  /* 0x0000000411107825 */ /* 0x000fe200078e022e */
[----:B------:R1:W5:Y:S01]  /*0d70*/  @P5 LDG.E.EL R24, desc[UR6][R22.64] ;  /* 0x0000000616185981 */ /* 0x000362000c2e1900 */
[----:B0-----:R-:W-:Y:S02]  /*0d80*/  IADD3 R21, R9, R72, RZ ;  /* 0x0000004809157210 */ /* 0x001fe40007ffe0ff */
[----:B------:R-:W-:Y:S01]  /*0d90*/  FADD R12, R12, R57 ;  /* 0x000000390c0c7221 */ /* 0x000fe20000000000 */
[----:B------:R-:W-:Y:S01]  /*0da0*/  FADD R53, R53, R32 ;  /* 0x0000002035357221 */ /* 0x000fe20000000000 */
[----:B------:R-:W-:Y:S01]  /*0db0*/  FADD R74, R37, R56 ;  /* 0x00000038254a7221 */ /* 0x000fe20000000000 */
[----:B------:R-:W-:Y:S01]  /*0dc0*/  IMAD.MOV.U32 R32, RZ, RZ, RZ ;  /* 0x000000ffff207224 */ /* 0x000fe200078e00ff */
[----:B------:R-:W-:Y:S01]  /*0dd0*/  MOV R37, RZ ;  /* 0x000000ff00257202 */ /* 0x000fe20000000f00 */
[----:B-1----:R-:W-:Y:S01]  /*0de0*/  IMAD.IADD R23, R7, 0x1, R72 ;  /* 0x0000000107177824 */ /* 0x002fe200078e0248 */
[----:B------:R-:W-:Y:S01]  /*0df0*/  CS2R R56, SRZ ;  /* 0x0000000000387805 */ /* 0x000fe2000001ff00 */
[----:B------:R-:W-:-:S04]  /*0e00*/  IMAD.WIDE R20, R21, 0x4, R46 ;  /* 0x0000000415147825 */ /* 0x000fc800078e022e */
[----:B------:R-:W-:Y:S01]  /*0e10*/  IMAD.WIDE R22, R23, 0x4, R46 ;  /* 0x0000000417167825 */ /* 0x000fe200078e022e */
[----:B--2---:R-:W-:-:S03]  /*0e20*/  SEL R55, R48, RZ, P6 ;  /* 0x000000ff30377207 */ /* 0x004fc60003000000 */
[----:B------:R-:W-:Y:S01]  /*0e30*/  VIADD R48, R4, 0x7 ;  /* 0x0000000704307836 */ /* 0x000fe20000000000 */
[----:B---3--:R-:W-:Y:S02]  /*0e40*/  SEL R49, R49, RZ, P6 ;  /* 0x000000ff31317207 */ /* 0x008fe40003000000 */
[----:B----4-:R-:W-:Y:S02]  /*0e50*/  SEL R50, R50, RZ, P6 ;  /* 0x000000ff32327207 */ /* 0x010fe40003000000 */
[----:B-----5:R-:W-:Y:S02]  /*0e60*/  SEL R51, R51, RZ, P6 ;  /* 0x000000ff33337207 */ /* 0x020fe40003000000 */
[----:B------:R-:W-:-:S13]  /*0e70*/  ISETP.LT.U32.AND P6, PT, R48, 0x47, P4 ;  /* 0x000000473000780c */ /* 0x000fda00027c1070 */
[----:B------:R0:W2:Y:S04]  /*0e80*/  @P6 LDG.E.EL R36, desc[UR6][R16.64] ;  /* 0x0000000610246981 */ /* 0x0000a8000c2e1900 */
[----:B------:R1:W3:Y:S04]  /*0e90*/  @P6 LDG.E.EL R32, desc[UR6][R20.64] ;  /* 0x0000000614206981 */ /* 0x0002e8000c2e1900 */
[----:B------:R-:W4:Y:S01]  /*0ea0*/  @P6 LDG.E.EL R37, desc[UR6][R22.64] ;  /* 0x0000000616256981 */ /* 0x000f22000c2e1900 */
[----:B0-----:R-:W-:-:S04]  /*0eb0*/  IMAD.IADD R17, R3, 0x1, R72 ;  /* 0x0000000103117824 */ /* 0x001fc800078e0248 */
[----:B------:R-:W-:-:S05]  /*0ec0*/  IMAD.WIDE R16, R17, 0x4, R46 ;  /* 0x0000000411107825 */ /* 0x000fca00078e022e */
[----:B------:R0:W5:Y:S01]  /*0ed0*/  @P6 LDG.E.EL R56, desc[UR6][R16.64] ;  /* 0x0000000610386981 */ /* 0x000162000c2e1900 */
[----:B------:R-:W-:Y:S01]  /*0ee0*/  FADD R58, R41, R58 ;  /* 0x0000003a293a7221 */ /* 0x000fe20000000000 */
[----:B------:R-:W-:Y:S01]  /*0ef0*/  LOP3.LUT R61, R61, 0xfc, RZ, 0xc0, !PT ;  /* 0x000000fc3d3d7812 */ /* 0x000fe200078ec0ff */
[----:B------:R-:W-:Y:S01]  /*0f00*/  FADD R13, R13, R60 ;  /* 0x0000003c0d0d7221 */ /* 0x000fe20000000000 */
[----:B------:R-:W-:Y:S01]  /*0f10*/  FADD R65, R42, R65 ;  /* 0x000000412a417221 */ /* 0x000fe20000000000 */
[----:B------:R-:W-:Y:S01]  /*0f20*/  FADD R28, R39, R28 ;  /* 0x0000001c271c7221 */ /* 0x000fe20000000000 */
[----:B------:R-:W-:Y:S01]  /*0f30*/  FADD R64, R43, R64 ;  /* 0x000000402b407221 */ /* 0x000fe20000000000 */
[----:B------:R-:W-:Y:S01]  /*0f40*/  PRMT R44, R61, 0x6540, R44 ;  /* 0x000065403d2c7816 */ /* 0x000fe2000000002c */
[----:B-1----:R-:W-:Y:S01]  /*0f50*/  FADD R21, R38, R63 ;  /* 0x0000003f26157221 */ /* 0x002fe20000000000 */
[----:B------:R-:W-:Y:S01]  /*0f60*/  FADD R61, R28, R35 ;  /* 0x000000231c3d7221 */ /* 0x000fe20000000000 */
[----:B------:R-:W-:Y:S01]  /*0f70*/  HFMA2.MMA R28, -RZ, RZ, 0, 0 ;  /* 0x00000000ff1c7435 */ /* 0x000fe200000001ff */
[----:B------:R-:W-:Y:S01]  /*0f80*/  FADD R63, R62, R19 ;  /* 0x000000133e3f7221 */ /* 0x000fe20000000000 */
[----:B0-----:R-:W-:-:S02]  /*0f90*/  IMAD.IADD R17, R11, 0x1, R4 ;  /* 0x000000010b117824 */ /* 0x001fc400078e0204 */
[----:B------:R-:W-:Y:S02]  /*0fa0*/  IMAD.IADD R19, R9, 0x1, R4 ;  /* 0x0000000109137824 */ /* 0x000fe400078e0204 */
[----:B------:R-:W-:Y:S01]  /*0fb0*/  FADD R20, R74, R33 ;  /* 0x000000214a147221 */ /* 0x000fe20000000000 */
[----:B------:R-:W-:Y:S01]  /*0fc0*/  FADD R21, R21, R34 ;  /* 0x0000002215157221 */ /* 0x000fe20000000000 */
[----:B------:R-:W-:Y:S01]  /*0fd0*/  FADD R15, R15, R30 ;  /* 0x0000001e0f0f7221 */ /* 0x000fe20000000000 */
[----:B------:R-:W-:Y:S01]  /*0fe0*/  FADD R62, R40, R55 ;  /* 0x00000037283e7221 */ /* 0x000fe20000000000 */
[----:B------:R-:W-:Y:S02]  /*0ff0*/  IMAD.MOV.U32 R30, RZ, RZ, RZ ;  /* 0x000000ffff1e7224 */ /* 0x000fe400078e00ff */
[----:B------:R-:W-:Y:S01]  /*1000*/  FADD R69, R69, R18 ;  /* 0x0000001245457221 */ /* 0x000fe20000000000 */
[----:B------:R-:W-:Y:S01]  /*1010*/  IMAD.MOV.U32 R40, RZ, RZ, RZ ;  /* 0x000000ffff287224 */ /* 0x000fe200078e00ff */
[----:B------:R-:W-:Y:S01]  /*1020*/  CS2R R34, SRZ ;  /* 0x0000000000227805 */ /* 0x000fe2000001ff00 */
[----:B------:R-:W-:Y:S01]  /*1030*/  IMAD.WIDE R16, R17, 0x4, R46 ;  /* 0x0000000411107825 */ /* 0x000fe200078e022e */
[----:B------:R-:W-:-:S02]  /*1040*/  SEL R22, R31, RZ, P1 ;  /* 0x000000ff1f167207 */ /* 0x000fc40000800000 */
[----:B------:R-:W-:Y:S01]  /*1050*/  SEL R23, R29, RZ, P1 ;  /* 0x000000ff1d177207 */ /* 0x000fe20000800000 */
[----:B------:R-:W-:Y:S01]  /*1060*/  IMAD.MOV.U32 R29, RZ, RZ, RZ ;  /* 0x000000ffff1d7224 */ /* 0x000fe200078e00ff */
[----:B------:R-:W-:Y:S01]  /*1070*/  MOV R31, RZ ;  /* 0x000000ff001f7202 */ /* 0x000fe20000000f00 */
[----:B------:R-:W-:Y:S01]  /*1080*/  IMAD.WIDE R18, R19, 0x4, R46 ;  /* 0x0000000413127825 */ /* 0x000fe200078e022e */
[----:B------:R-:W-:Y:S02]  /*1090*/  SEL R68, R68, RZ, P1 ;  /* 0x000000ff44447207 */ /* 0x000fe40000800000 */
[----:B------:R-:W-:Y:S02]  /*10a0*/  SEL R70, R70, RZ, P5 ;  /* 0x000000ff46467207 */ /* 0x000fe40002800000 */
[----:B------:R-:W-:Y:S02]  /*10b0*/  SEL R41, R66, RZ, P1 ;  /* 0x000000ff42297207 */ /* 0x000fe40000800000 */
[----:B------:R-:W-:-:S02]  /*10c0*/  ISETP.GE.U32.AND P1, PT, R48, 0x47, PT ;  /* 0x000000473000780c */ /* 0x000fc40003f26070 */
[----:B------:R-:W-:Y:S02]  /*10d0*/  SEL R25, R25, RZ, P5 ;  /* 0x000000ff19197207 */ /* 0x000fe40002800000 */
[----:B------:R-:W-:Y:S02]  /*10e0*/  SEL R42, R54, RZ, P5 ;  /* 0x000000ff362a7207 */ /* 0x000fe40002800000 */
[----:B------:R-:W-:Y:S02]  /*10f0*/  SEL R24, R24, RZ, P5 ;  /* 0x000000ff18187207 */ /* 0x000fe40002800000 */
[----:B------:R-:W-:Y:S01]  /*1100*/  ISETP.GT.AND P5, PT, R0, RZ, !P1 ;  /* 0x000000ff0000720c */ /* 0x000fe20004fa4270 */
[----:B------:R-:W-:Y:S02]  /*1110*/  IMAD.IADD R55, R3, 0x1, R4 ;  /* 0x0000000103377824 */ /* 0x000fe400078e0204 */
[----:B------:R-:W-:Y:S01]  /*1120*/  FADD R14, R14, R67 ;  /* 0x000000430e0e7221 */ /* 0x000fe20000000000 */
[----:B------:R-:W-:-:S02]  /*1130*/  IMAD.MOV.U32 R67, RZ, RZ, RZ ;  /* 0x000000ffff437224 */ /* 0x000fc400078e00ff */
[----:B------:R-:W-:-:S07]  /*1140*/  IMAD.WIDE R54, R55, 0x4, R46 ;  /* 0x0000000437367825 */ /* 0x000fce00078e022e */
[----:B------:R-:W5:Y:S04]  /*1150*/  @P5 LDG.E.EL R57, desc[UR6][R16.64] ;  /* 0x0000000610395981 */ /* 0x000f68000c2e1900 */
[----:B------:R-:W5:Y:S01]  /*1160*/  @P5 LDG.E.EL R40, desc[UR6][R18.64] ;  /* 0x0000000612285981 */ /* 0x000f62000c2e1900 */
[----:B------:R-:W-:Y:S02]  /*1170*/  CS2R R38, SRZ ;  /* 0x0000000000267805 */ /* 0x000fe4000001ff00 */
[----:B--2---:R-:W-:Y:S02]  /*1180*/  SEL R60, R36, RZ, P6 ;  /* 0x000000ff243c7207 */ /* 0x004fe40003000000 */
[----:B---3--:R-:W-:Y:S02]  /*1190*/  SEL R43, R32, RZ, P6 ;  /* 0x000000ff202b7207 */ /* 0x008fe40003000000 */
[----:B----4-:R-:W-:-:S02]  /*11a0*/  SEL R66, R37, RZ, P6 ;  /* 0x000000ff25427207 */ /* 0x010fc40003000000 */
[----:B------:R-:W-:Y:S02]  /*11b0*/  CS2R R32, SRZ ;  /* 0x0000000000207805 */ /* 0x000fe4000001ff00 */
[----:B-----5:R-:W-:Y:S02]  /*11c0*/  SEL R56, R56, RZ, P6 ;  /* 0x000000ff38387207 */ /* 0x020fe40003000000 */
[----:B------:R-:W-:-:S13]  /*11d0*/  ISETP.LT.U32.AND P6, PT, R48, 0x47, P3 ;  /* 0x000000473000780c */ /* 0x000fda0001fc1070 */
[----:B------:R0:W2:Y:S04]  /*11e0*/  @P6 LDG.E.EL.128 R28, desc[UR6][R16.64] ;  /* 0x00000006101c6981 */ /* 0x0000a8000c2e1d00 */
[----:B------:R1:W3:Y:S01]  /*11f0*/  @P6 LDG.E.EL.128 R32, desc[UR6][R18.64] ;  /* 0x0000000612206981 */ /* 0x0002e2000c2e1d00 */
[----:B0-----:R-:W-:Y:S01]  /*1200*/  IADD3 R17, R7, R4, RZ ;  /* 0x0000000407117210 */ /* 0x001fe20007ffe0ff */
[----:B-1----:R-:W-:-:S04]  /*1210*/  HFMA2.MMA R18, -RZ, RZ, 0, 0 ;  /* 0x00000000ff127435 */ /* 0x002fc800000001ff */
[----:B------:R-:W-:-:S05]  /*1220*/  IMAD.WIDE R16, R17, 0x4, R46 ;  /* 0x0000000411107825 */ /* 0x000fca00078e022e */
[----:B------:R-:W4:Y:S04]  /*1230*/  @P5 LDG.E.EL R67, desc[UR6][R16.64] ;  /* 0x0000000610435981 */ /* 0x000f28000c2e1900 */
[----:B------:R-:W5:Y:S01]  /*1240*/  @P5 LDG.E.EL R18, desc[UR6][R54.64] ;  /* 0x0000000636125981 */ /* 0x000f62000c2e1900 */
[----:B------:R-:W-:-:S06]  /*1250*/  CS2R R36, SRZ ;  /* 0x0000000000247805 */ /* 0x000fcc000001ff00 */
[----:B------:R0:W3:Y:S01]  /*1260*/  @P6 LDG.E.EL.128 R36, desc[UR6][R16.64] ;  /* 0x0000000610246981 */ /* 0x0000e2000c2e1d00 */
[----:B------:R-:W-:Y:S01]  /*1270*/  FADD R53, R53, R60 ;  /* 0x0000003c35357221 */ /* 0x000fe20000000000 */
[----:B------:R-:W-:Y:S01]  /*1280*/  FADD R60, R21, R66 ;  /* 0x00000042153c7221 */ /* 0x000fe20000000000 */
[----:B------:R-:W-:Y:S01]  /*1290*/  FADD R66, R61, R56 ;  /* 0x000000383d427221 */ /* 0x000fe20000000000 */
[----:B------:R-:W-:Y:S01]  /*12a0*/  FADD R72, R52, R27 ;  /* 0x0000001b34487221 */ /* 0x000fe20000000000 */
[----:B------:R-:W-:Y:S01]  /*12b0*/  FADD R51, R64, R51 ;  /* 0x0000003340337221 */ /* 0x000fe20000000000 */
[----:B------:R-:W-:Y:S01]  /*12c0*/  FADD R50, R65, R50 ;  /* 0x0000003241327221 */ /* 0x000fe20000000000 */
[--C-:B------:R-:W-:Y:S02]  /*12d0*/  IMAD.IADD R27, R11, 0x1, R4.reuse ;  /* 0x000000010b1b7824 */ /* 0x100fe400078e0204 */
[----:B------:R-:W-:Y:S01]  /*12e0*/  FADD R64, R72, R25 ;  /* 0x0000001948407221 */ /* 0x000fe20000000000 */
[----:B------:R-:W-:-:S02]  /*12f0*/  IMAD.IADD R25, R9, 0x1, R4 ;  /* 0x0000000109197824 */ /* 0x000fc400078e0204 */
[----:B------:R-:W-:Y:S01]  /*1300*/  FADD R49, R58, R49 ;  /* 0x000000313a317221 */ /* 0x000fe20000000000 */
[----:B------:R-:W-:Y:S01]  /*1310*/  FADD R65, R59, R26 ;  /* 0x0000001a3b417221 */ /* 0x000fe20000000000 */
[----:B------:R-:W-:Y:S01]  /*1320*/  FADD R52, R12, R23 ;  /* 0x000000170c347221 */ /* 0x000fe20000000000 */
[----:B------:R-:W-:Y:S01]  /*1330*/  FADD R58, R13, R22 ;  /* 0x000000160d3a7221 */ /* 0x000fe20000000000 */
[----:B------:R-:W-:Y:S01]  /*1340*/  FADD R59, R14, R41 ;  /* 0x000000290e3b7221 */ /* 0x000fe20000000000 */
[----:B------:R-:W-:Y:S01]  /*1350*/  FADD R68, R15, R68 ;  /* 0x000000440f447221 */ /* 0x000fe20000000000 */
[----:B------:R-:W-:Y:S01]  /*1360*/  FADD R69, R69, R24 ;  /* 0x0000001845457221 */ /* 0x000fe20000000000 */
[----:B------:R-:W-:Y:S02]  /*1370*/  CS2R R12, SRZ ;  /* 0x00000000000c7805 */ /* 0x000fe4000001ff00 */
[----:B------:R-:W-:Y:S02]  /*1380*/  CS2R R14, SRZ ;  /* 0x00000000000e7805 */ /* 0x000fe4000001ff00 */
[----:B0-----:R-:W-:Y:S01]  /*1390*/  CS2R R16, SRZ ;  /* 0x0000000000107805 */ /* 0x001fe2000001ff00 */
[----:B------:R-:W-:-:S04]  /*13a0*/  IMAD.WIDE R26, R27, 0x4, R46 ;  /* 0x000000041b1a7825 */ /* 0x000fc800078e022e */
[----:B------:R-:W-:Y:S01]  /*13b0*/  FADD R43, R20, R43 ;  /* 0x0000002b142b7221 */ /* 0x000fe20000000000 */
[----:B------:R-:W-:Y:S01]  /*13c0*/  CS2R R20, SRZ ;  /* 0x0000000000147805 */ /* 0x000fe2000001ff00 */
[----:B------:R-:W-:Y:S01]  /*13d0*/  IMAD.WIDE R24, R25, 0x4, R46 ;  /* 0x0000000419187825 */ /* 0x000fe200078e022e */
[----:B------:R-:W-:Y:S02]  /*13e0*/  CS2R R22, SRZ ;  /* 0x0000000000167805 */ /* 0x000fe4000001ff00 */
[----:B------:R-:W-:Y:S02]  /*13f0*/  SEL R57, R57, RZ, P5 ;  /* 0x000000ff39397207 */ /* 0x000fe40002800000 */
[----:B------:R-:W-:-:S03]  /*1400*/  SEL R40, R40, RZ, P5 ;  /* 0x000000ff28287207 */ /* 0x000fc60002800000 */
[----:B------:R-:W-:Y:S02]  /*1410*/  FADD R56, R62, R57 ;  /* 0x000000393e387221 */ /* 0x000fe40000000000 */
[----:B------:R-:W-:Y:S01]  /*1420*/  FADD R57, R49, R40 ;  /* 0x0000002831397221 */ /* 0x000fe20000000000 */
[----:B------:R-:W-:Y:S01]  /*1430*/  FADD R65, R65, R42 ;  /* 0x0000002a41417221 */ /* 0x000fe20000000000 */
[----:B------:R-:W-:Y:S02]  /*1440*/  CS2R R40, SRZ ;  /* 0x0000000000287805 */ /* 0x000fe4000001ff00 */
[----:B--2---:R-:W-:Y:S02]  /*1450*/  SEL R29, R29, RZ, P6 ;  /* 0x000000ff1d1d7207 */ /* 0x004fe40003000000 */
[----:B------:R-:W-:-:S03]  /*1460*/  SEL R28, R28, RZ, P6 ;  /* 0x000000ff1c1c7207 */ /* 0x000fc60003000000 */
[----:B------:R-:W-:Y:S01]  /*1470*/  FADD R56, R56, R29 ;  /* 0x0000001d38387221 */ /* 0x000fe20000000000 */
[----:B------:R-:W-:Y:S01]  /*1480*/  IADD3 R29, R7, R4, RZ ;  /* 0x00000004071d7210 */ /* 0x000fe20007ffe0ff */
[----:B------:R-:W-:Y:S01]  /*1490*/  FADD R53, R53, R28 ;  /* 0x0000001c35357221 */ /* 0x000fe20000000000 */
[----:B----4-:R-:W-:Y:S02]  /*14a0*/  SEL R67, R67, RZ, P5 ;  /* 0x000000ff43437207 */ /* 0x010fe40002800000 */
[----:B-----5:R-:W-:Y:S02]  /*14b0*/  SEL R62, R18, RZ, P5 ;  /* 0x000000ff123e7207 */ /* 0x020fe40002800000 */
[----:B------:R-:W-:Y:S02]  /*14c0*/  ISETP.GE.AND P5, PT, R4, 0x40, PT ;  /* 0x000000400400780c */ /* 0x000fe40003fa6270 */
[----:B------:R-:W-:Y:S01]  /*14d0*/  CS2R R18, SRZ ;  /* 0x0000000000127805 */ /* 0x000fe2000001ff00 */
[----:B------:R-:W-:-:S04]  /*14e0*/  IMAD.WIDE R28, R29, 0x4, R46 ;  /* 0x000000041d1c7825 */ /* 0x000fc800078e022e */
[----:B------:R-:W-:Y:S01]  /*14f0*/  FADD R61, R50, R67 ;  /* 0x00000043323d7221 */ /* 0x000fe20000000000 */
[----:B------:R-:W-:-:S05]  /*1500*/  LOP3.LUT R50, R4, 0x1, RZ, 0xfc, !PT ;  /* 0x0000000104327812 */ /* 0x000fca00078efcff */
[----:B------:R0:W2:Y:S04]  /*1510*/  @!P5 LDG.E.EL.128 R12, desc[UR6][R26.64] ;  /* 0x000000061a0cd981 */ /* 0x0000a8000c2e1d00 */
[----:B------:R1:W4:Y:S04]  /*1520*/  @!P5 LDG.E.EL.128 R16, desc[UR6][R24.64] ;  /* 0x000000061810d981 */ /* 0x000328000c2e1d00 */
[----:B------:R3:W5:Y:S01]  /*1530*/  @!P5 LDG.E.EL.128 R20, desc[UR6][R28.64] ;  /* 0x000000061c14d981 */ /* 0x000762000c2e1d00 */
[----:B0-----:R-:W-:Y:S02]  /*1540*/  CS2R R26, SRZ ;  /* 0x00000000001a7805 */ /* 0x001fe4000001ff00 */
[----:B-1----:R-:W-:-:S02]  /*1550*/  CS2R R24, SRZ ;  /* 0x0000000000187805 */ /* 0x002fc4000001ff00 */
[----:B---3--:R-:W-:Y:S02]  /*1560*/  SEL R28, R33, RZ, P6 ;  /* 0x000000ff211c7207 */ /* 0x008fe40003000000 */
[----:B------:R-:W-:Y:S02]  /*1570*/  SEL R29, R36, RZ, P6 ;  /* 0x000000ff241d7207 */ /* 0x000fe40003000000 */
[----:B------:R-:W3:Y:S01]  /*1580*/  @!P5 LDG.E.EL.128 R24, desc[UR6][R54.64] ;  /* 0x000000063618d981 */ /* 0x000ee2000c2e1d00 */
[----:B------:R-:W-:Y:S01]  /*1590*/  ISETP.GT.AND P5, PT, R5, RZ, !P1 ;  /* 0x000000ff0500720c */ /* 0x000fe20004fa4270 */
[----:B------:R-:W-:Y:S01]  /*15a0*/  FADD R57, R57, R28 ;  /* 0x0000001c39397221 */ /* 0x000fe20000000000 */
[----:B------:R-:W-:Y:S01]  /*15b0*/  SEL R32, R32, RZ, P6 ;  /* 0x000000ff20207207 */ /* 0x000fe20003000000 */
[----:B------:R-:W-:Y:S01]  /*15c0*/  FADD R60, R60, R29 ;  /* 0x0000001d3c3c7221 */ /* 0x000fe20000000000 */
[----:B------:R-:W-:Y:S01]  /*15d0*/  SEL R28, R37, RZ, P6 ;  /* 0x000000ff251c7207 */ /* 0x000fe20003000000 */
[----:B------:R-:W-:-:S02]  /*15e0*/  IMAD.IADD R29, R11, 0x1, R50 ;  /* 0x000000010b1d7824 */ /* 0x000fc400078e0232 */
[----:B------:R-:W-:Y:S02]  /*15f0*/  IMAD.IADD R33, R9, 0x1, R50 ;  /* 0x0000000109217824 */ /* 0x000fe400078e0232 */
[----:B------:R-:W-:Y:S01]  /*1600*/  FADD R49, R43, R32 ;  /* 0x000000202b317221 */ /* 0x000fe20000000000 */
[----:B------:R-:W-:Y:S01]  /*1610*/  FADD R61, R61, R28 ;  /* 0x0000001c3d3d7221 */ /* 0x000fe20000000000 */
[----:B------:R-:W-:Y:S01]  /*1620*/  CS2R R36, SRZ ;  /* 0x0000000000247805 */ /* 0x000fe2000001ff00 */
[----:B------:R-:W-:-:S04]  /*1630*/  IMAD.WIDE R28, R29, 0x4, R46 ;  /* 0x000000041d1c7825 */ /* 0x000fc800078e022e */
[----:B------:R-:W-:Y:S01]  /*1640*/  IMAD.WIDE R32, R33, 0x4, R46 ;  /* 0x0000000421207825 */ /* 0x000fe200078e022e */
[----:B------:R-:W2:Y:S01]  /*1650*/  @P5 LDG.E.EL R36, desc[UR6][R28.64] ;  /* 0x000000061c245981 */ /* 0x000ea2000c2e1900 */
[----:B------:R-:W-:-:S03]  /*1660*/  CS2R R42, SRZ ;  /* 0x00000000002a7805 */ /* 0x000fc6000001ff00 */
[----:B------:R-:W3:Y:S04]  /*1670*/  @P5 LDG.E.EL R37, desc[UR6][R32.64] ;  /* 0x0000000620255981 */ /* 0x000ee8000c2e1900 */
[----:B------:R2:W4:Y:S01]  /*1680*/  @P6 LDG.E.EL.128 R40, desc[UR6][R54.64] ;  /* 0x0000000636286981 */ /* 0x000522000c2e1d00 */
[----:B------:R-:W-:Y:S01]  /*1690*/  SEL R30, R30, RZ, P6 ;  /* 0x000000ff1e1e7207 */ /* 0x000fe20003000000 */
[----:B------:R-:W-:Y:S01]  /*16a0*/  FADD R62, R51, R62 ;  /* 0x0000003e333e7221 */ /* 0x000fe20000000000 */
[----:B--2---:R-:W-:Y:S02]  /*16b0*/  SEL R55, R36, RZ, P5 ;  /* 0x000000ff24377207 */ /* 0x004fe40002800000 */
[----:B---3--:R-:W-:-:S03]  /*16c0*/  SEL R37, R37, RZ, P5 ;  /* 0x000000ff25257207 */ /* 0x008fc60002800000 */
[----:B------:R-:W-:Y:S02]  /*16d0*/  FADD R55, R52, R55 ;  /* 0x0000003734377221 */ /* 0x000fe40000000000 */
[----:B------:R-:W-:Y:S01]  /*16e0*/  FADD R58, R58, R37 ;  /* 0x000000253a3a7221 */ /* 0x000fe20000000000 */
[----:B------:R-:W-:Y:S01]  /*16f0*/  IADD3 R37, R7, R50, RZ ;  /* 0x0000003207257210 */ /* 0x000fe20007ffe0ff */
[----:B------:R-:W-:Y:S01]  /*1700*/  FADD R55, R55, R30 ;  /* 0x0000001e37377221 */ /* 0x000fe20000000000 */
[----:B----4-:R-:W-:Y:S01]  /*1710*/  SEL R41, R41, RZ, P6 ;  /* 0x000000ff29297207 */ /* 0x010fe20003000000 */
[----:B------:R-:W-:Y:S02]  /*1720*/  IMAD.MOV.U32 R30, RZ, RZ, RZ ;  /* 0x000000ffff1e7224 */ /* 0x000fe400078e00ff */
[----:B------:R-:W-:-:S04]  /*1730*/  IMAD.WIDE R36, R37, 0x4, R46 ;  /* 0x0000000425247825 */ /* 0x000fc800078e022e */
[----:B------:R-:W-:Y:S01]  /*1740*/  FADD R52, R62, R41 ;  /* 0x000000293e347221 */ /* 0x000fe20000000000 */
[----:B------:R-:W-:Y:S01]  /*1750*/  IMAD.IADD R41, R3, 0x1, R50 ;  /* 0x0000000103297824 */ /* 0x000fe200078e0232 */
[----:B------:R-:W2:Y:S01]  /*1760*/  @P5 LDG.E.EL R30, desc[UR6][R36.64] ;  /* 0x00000006241e5981 */ /* 0x000ea2000c2e1900 */
[----:B------:R-:W-:Y:S02]  /*1770*/  SEL R51, R40, RZ, P6 ;  /* 0x000000ff28337207 */ /* 0x000fe40003000000 */
[----:B------:R-:W-:Y:S01]  /*1780*/  MOV R50, RZ ;  /* 0x000000ff00327202 */ /* 0x000fe20000000f00 */
[----:B------:R-:W-:-:S05]  /*1790*/  IMAD.WIDE R40, R41, 0x4, R46 ;  /* 0x0000000429287825 */ /* 0x000fca00078e022e */
[----:B------:R-:W3:Y:S01]  /*17a0*/  @P5 LDG.E.EL R50, desc[UR6][R40.64] ;  /* 0x0000000628325981 */ /* 0x000ee2000c2e1900 */
[----:B------:R-:W-:Y:S01]  /*17b0*/  FADD R54, R66, R51 ;  /* 0x0000003342367221 */ /* 0x000fe20000000000 */
[----:B------:R-:W-:Y:S02]  /*17c0*/  SEL R67, R38, RZ, P6 ;  /* 0x000000ff26437207 */ /* 0x000fe40003000000 */
[----:B------:R-:W-:Y:S02]  /*17d0*/  LOP3.LUT R38, R4, 0x2, RZ, 0xfc, !PT ;  /* 0x0000000204267812 */ /* 0x000fe400078efcff */
[----:B--2---:R-:W-:-:S05]  /*17e0*/  SEL R30, R30, RZ, P5 ;  /* 0x000000ff1e1e7207 */ /* 0x004fca0002800000 */
[----:B------:R-:W-:Y:S01]  /*17f0*/  FADD R30, R59, R30 ;  /* 0x0000001e3b1e7221 */ /* 0x000fe20000000000 */
[----:B------:R-:W-:Y:S02]  /*1800*/  SEL R59, R34, RZ, P6 ;  /* 0x000000ff223b7207 */ /* 0x000fe40003000000 */
[----:B---3--:R-:W-:Y:S02]  /*1810*/  SEL R51, R50, RZ, P5 ;  /* 0x000000ff32337207 */ /* 0x008fe40002800000 */
[----:B------:R-:W-:Y:S01]  /*1820*/  ISETP.GT.AND P5, PT, R8, RZ, !P1 ;  /* 0x000000ff0800720c */ /* 0x000fe20004fa4270 */
[----:B------:R-:W-:Y:S02]  /*1830*/  FADD R58, R58, R59 ;  /* 0x0000003b3a3a7221 */ /* 0x000fe40000000000 */
[----:B------:R-:W-:Y:S01]  /*1840*/  FADD R59, R68, R51 ;  /* 0x00000033443b7221 */ /* 0x000fe20000000000 */
[----:B------:R-:W-:Y:S02]  /*1850*/  IMAD.IADD R51, R11, 0x1, R38 ;  /* 0x000000010b337824 */ /* 0x000fe400078e0226 */
[----:B------:R-:W-:Y:S01]  /*1860*/  FADD R62, R30, R67 ;  /* 0x000000431e3e7221 */ /* 0x000fe20000000000 */
[----:B------:R-:W-:-:S02]  /*1870*/  IMAD.MOV.U32 R30, RZ, RZ, RZ ;  /* 0x000000ffff1e7224 */ /* 0x000fc400078e00ff */
[----:B------:R-:W-:-:S05]  /*1880*/  IMAD.WIDE R50, R51, 0x4, R46 ;  /* 0x0000000433327825 */ /* 0x000fca00078e022e */
[----:B------:R-:W2:Y:S01]  /*1890*/  @P5 LDG.E.EL R30, desc[UR6][R50.64] ;  /* 0x00000006321e5981 */ /* 0x000ea2000c2e1900 */
[----:B------:R-:W-:Y:S01]  /*18a0*/  FADD R63, R63, R70 ;  /* 0x000000463f3f7221 */ /* 0x000fe20000000000 */
[----:B------:R-:W-:Y:S02]  /*18b0*/  SEL R42, R42, RZ, P6 ;  /* 0x000000ff2a2a7207 */ /* 0x000fe40003000000 */
[----:B------:R-:W-:-:S03]  /*18c0*/  SEL R31, R31, RZ, P6 ;  /* 0x000000ff1f1f7207 */ /* 0x000fc60003000000 */
[----:B------:R-:W-:Y:S01]  /*18d0*/  FADD R59, R59, R42 ;  /* 0x0000002a3b3b7221 */ /* 0x000fe20000000000 */
[----:B------:R-:W-:Y:S01]  /*18e0*/  IMAD.MOV.U32 R34, RZ, RZ, RZ ;  /* 0x000000ffff227224 */ /* 0x000fe200078e00ff */
[----:B--2---:R-:W-:-:S05]  /*18f0*/  SEL R30, R30, RZ, P5 ;  /* 0x000000ff1e1e7207 */ /* 0x004fca0002800000 */
[----:B------:R-:W-:-:S04]  /*1900*/  FADD R30, R63, R30 ;  /* 0x0000001e3f1e7221 */ /* 0x000fc80000000000 */
[----:B------:R-:W-:Y:S01]  /*1910*/  FADD R42, R30, R31 ;  /* 0x0000001f1e2a7221 */ /* 0x000fe20000000000 */
[----:B------:R-:W-:-:S05]  /*1920*/  IADD3 R31, R9, R38, RZ ;  /* 0x00000026091f7210 */ /* 0x000fca0007ffe0ff */
[----:B------:R-:W-:-:S05]  /*1930*/  IMAD.WIDE R30, R31, 0x4, R46 ;  /* 0x000000041f1e7825 */ /* 0x000fca00078e022e */
[----:B------:R-:W2:Y:S01]  /*1940*/  @P5 LDG.E.EL R34, desc[UR6][R30.64] ;  /* 0x000000061e225981 */ /* 0x000ea2000c2e1900 */
[----:B------:R-:W-:Y:S01]  /*1950*/  SEL R35, R35, RZ, P6 ;  /* 0x000000ff23237207 */ /* 0x000fe20003000000 */
[----:B------:R-:W-:Y:S01]  /*1960*/  HFMA2.MMA R66, -RZ, RZ, 0, 0 ;  /* 0x00000000ff427435 */ /* 0x000fe200000001ff */
[----:B--2---:R-:W-:-:S05]  /*1970*/  SEL R34, R34, RZ, P5 ;  /* 0x000000ff22227207 */ /* 0x004fca0002800000 */
[----:B------:R-:W-:-:S04]  /*1980*/  FADD R34, R69, R34 ;  /* 0x0000002245227221 */ /* 0x000fc80000000000 */
[----:B------:R-:W-:Y:S01]  /*1990*/  FADD R63, R34, R35 ;  /* 0x00000023223f7221 */ /* 0x000fe20000000000 */
[----:B------:R-:W-:-:S04]  /*19a0*/  IMAD.IADD R35, R7, 0x1, R38 ;  /* 0x0000000107237824 */ /* 0x000fc800078e0226 */
[----:B------:R-:W-:-:S05]  /*19b0*/  IMAD.WIDE R34, R35, 0x4, R46 ;  /* 0x0000000423227825 */ /* 0x000fca00078e022e */
[----:B------:R-:W2:Y:S02]  /*19c0*/  @P5 LDG.E.EL R66, desc[UR6][R34.64] ;  /* 0x0000000622425981 */ /* 0x000ea4000c2e1900 */
[----:B--2---:R-:W-:-:S05]  /*19d0*/  SEL R67, R66, RZ, P5 ;  /* 0x000000ff42437207 */ /* 0x004fca0002800000 */
[----:B------:R-:W-:Y:S01]  /*19e0*/  FADD R64, R64, R67 ;  /* 0x0000004340407221 */ /* 0x000fe20000000000 */
[----:B------:R-:W-:Y:S01]  /*19f0*/  SEL R67, R39, RZ, P6 ;  /* 0x000000ff27437207 */ /* 0x000fe20003000000 */
[----:B------:R-:W-:Y:S02]  /*1a00*/  IMAD.IADD R39, R3, 0x1, R38 ;  /* 0x0000000103277824 */ /* 0x000fe400078e0226 */
[----:B------:R-:W-:Y:S02]  /*1a10*/  IMAD.MOV.U32 R66, RZ, RZ, RZ ;  /* 0x000000ffff427224 */ /* 0x000fe400078e00ff */
[----:B------:R-:W-:-:S05]  /*1a20*/  IMAD.WIDE R38, R39, 0x4, R46 ;  /* 0x0000000427267825 */ /* 0x000fca00078e022e */
[----:B------:R-:W2:Y:S01]  /*1a30*/  @P5 LDG.E.EL R66, desc[UR6][R38.64] ;  /* 0x0000000626425981 */ /* 0x000ea2000c2e1900 */
[----:B------:R-:W-:Y:S02]  /*1a40*/  CS2R R70, SRZ ;  /* 0x0000000000467805 */ /* 0x000fe4000001ff00 */
[----:B------:R-:W-:Y:S02]  /*1a50*/  CS2R R68, SRZ ;  /* 0x0000000000447805 */ /* 0x000fe4000001ff00 */
[----:B--2---:R-:W-:Y:S02]  /*1a60*/  SEL R66, R66, RZ, P5 ;  /* 0x000000ff42427207 */ /* 0x004fe40002800000 */
[----:B------:R-:W-:-:S13]  /*1a70*/  ISETP.LT.U32.AND P5, PT, R48, 0x47, P2 ;  /* 0x000000473000780c */ /* 0x000fda00017a1070 */
[----:B------:R0:W2:Y:S04]  /*1a80*/  @P5 LDG.E.EL R70, desc[UR6][R28.64] ;  /* 0x000000061c465981 */ /* 0x0000a8000c2e1900 */
[----:B------:R-:W3:Y:S04]  /*1a90*/  @P5 LDG.E.EL R68, desc[UR6][R32.64] ;  /* 0x0000000620445981 */ /* 0x000ee8000c2e1900 */
[----:B------:R-:W4:Y:S04]  /*1aa0*/  @P5 LDG.E.EL R69, desc[UR6][R36.64] ;  /* 0x0000000624455981 */ /* 0x000f28000c2e1900 */
[----:B------:R1:W5:Y:S01]  /*1ab0*/  @P5 LDG.E.EL R71, desc[UR6][R40.64] ;  /* 0x0000000628475981 */ /* 0x000362000c2e1900 */
[----:B------:R-:W-:-:S02]  /*1ac0*/  SEL R43, R43, RZ, P6 ;  /* 0x000000ff2b2b7207 */ /* 0x000fc40003000000 */
[----:B------:R-:W-:Y:S01]  /*1ad0*/  ISETP.LT.U32.AND P6, PT, R0, 0x7, !P1 ;  /* 0x000000070000780c */ /* 0x000fe20004fc1070 */
[----:B------:R-:W-:Y:S01]  /*1ae0*/  FADD R66, R65, R66 ;  /* 0x0000004241427221 */ /* 0x000fe20000000000 */
[----:B------:R-:W-:Y:S01]  /*1af0*/  LOP3.LUT R72, R4, 0x3, RZ, 0xfc, !PT ;  /* 0x0000000304487812 */ /* 0x000fe200078efcff */
[----:B------:R-:W-:Y:S02]  /*1b00*/  FADD R64, R64, R67 ;  /* 0x0000004340407221 */ /* 0x000fe40000000000 */
[----:B------:R-:W-:Y:S01]  /*1b10*/  FADD R43, R66, R43 ;  /* 0x0000002b422b7221 */ /* 0x000fe20000000000 */
[----:B------:R-:W-:Y:S02]  /*1b20*/  CS2R R66, SRZ ;  /* 0x0000000000427805 */ /* 0x000fe4000001ff00 */
[----:B------:R-:W-:Y:S01]  /*1b30*/  MOV R65, RZ ;  /* 0x000000ff00417202 */ /* 0x000fe20000000f00 */
[----:B0-----:R-:W-:Y:S01]  /*1b40*/  IMAD.IADD R29, R11, 0x1, R72 ;  /* 0x000000010b1d7824 */ /* 0x001fe200078e0248 */
[----:B-1----:R-:W-:Y:S01]  /*1b50*/  HFMA2.MMA R40, -RZ, RZ, 0, 0 ;  /* 0x00000000ff287435 */ /* 0x002fe200000001ff */
[----:B------:R-:W-:-:S02]  /*1b60*/  IMAD.MOV.U32 R36, RZ, RZ, RZ ;  /* 0x000000ffff247224 */ /* 0x000fc400078e00ff */
[----:B------:R-:W-:Y:S01]  /*1b70*/  IMAD.IADD R33, R9, 0x1, R72 ;  /* 0x0000000109217824 */ /* 0x000fe200078e0248 */
[----:B------:R0:W5:Y:S04]  /*1b80*/  @P6 LDG.E.EL R66, desc[UR6][R30.64] ;  /* 0x000000061e426981 */ /* 0x000168000c2e1900 */
[----:B------:R1:W5:Y:S04]  /*1b90*/  @P6 LDG.E.EL R67, desc[UR6][R34.64] ;  /* 0x0000000622436981 */ /* 0x000368000c2e1900 */
[----:B------:R1:W5:Y:S01]  /*1ba0*/  @P6 LDG.E.EL R65, desc[UR6][R50.64] ;  /* 0x0000000632416981 */ /* 0x000362000c2e1900 */
[----:B0-----:R-:W-:-:S03]  /*1bb0*/  IADD3 R31, R3, R72, RZ ;  /* 0x00000048031f7210 */ /* 0x001fc60007ffe0ff */
[----:B------:R0:W5:Y:S01]  /*1bc0*/  @P6 LDG.E.EL R36, desc[UR6][R38.64] ;  /* 0x0000000626246981 */ /* 0x000162000c2e1900 */
[----:B-1----:R-:W-:-:S04]  /*1bd0*/  IMAD.WIDE R34, R29, 0x4, R46 ;  /* 0x000000041d227825 */ /* 0x002fc800078e022e */
[----:B------:R-:W-:Y:S01]  /*1be0*/  IMAD.IADD R29, R7, 0x1, R72 ;  /* 0x00000001071d7824 */ /* 0x000fe200078e0248 */
[----:B------:R-:W-:Y:S01]  /*1bf0*/  CS2R R50, SRZ ;  /* 0x0000000000327805 */ /* 0x000fe2000001ff00 */
[----:B------:R-:W-:Y:S01]  /*1c00*/  IMAD.WIDE R32, R33, 0x4, R46 ;  /* 0x0000000421207825 */ /* 0x000fe200078e022e */
[----:B0-----:R-:W-:-:S03]  /*1c10*/  CS2R R38, SRZ ;  /* 0x0000000000267805 */ /* 0x001fc6000001ff00 */
[----:B------:R-:W-:-:S04]  /*1c20*/  IMAD.WIDE R28, R29, 0x4, R46 ;  /* 0x000000041d1c7825 */ /* 0x000fc800078e022e */
[----:B------:R-:W-:Y:S01]  /*1c30*/  IMAD.WIDE R30, R31, 0x4, R46 ;  /* 0x000000041f1e7825 */ /* 0x000fe200078e022e */
[----:B--2---:R-:W-:Y:S02]  /*1c40*/  SEL R70, R70, RZ, P5 ;  /* 0x000000ff46467207 */ /* 0x004fe40002800000 */
[----:B---3--:R-:W-:Y:S02]  /*1c50*/  SEL R68, R68, RZ, P5 ;  /* 0x000000ff44447207 */ /* 0x008fe40002800000 */
[----:B----4-:R-:W-:Y:S02]  /*1c60*/  SEL R37, R69, RZ, P5 ;  /* 0x000000ff45257207 */ /* 0x010fe40002800000 */
[----:B-----5:R-:W-:Y:S02]  /*1c70*/  SEL R41, R71, RZ, P5 ;  /* 0x000000ff47297207 */ /* 0x020fe40002800000 */
[----:B------:R-:W-:-:S13]  /*1c80*/  ISETP.LT.U32.AND P5, PT, R48, 0x47, P0 ;  /* 0x000000473000780c */ /* 0x000fda00007a1070 */
[----:B------:R-:W2:Y:S04]  /*1c90*/  @P5 LDG.E.EL R40, desc[UR6][R34.64] ;  /* 0x0000000622285981 */ /* 0x000ea8000c2e1900 */
[----:B------:R-:W3:Y:S04]  /*1ca0*/  @P5 LDG.E.EL R50, desc[UR6][R32.64] ;  /* 0x0000000620325981 */ /* 0x000ee8000c2e1900 */
[----:B------:R0:W4:Y:S04]  /*1cb0*/  @P5 LDG.E.EL R51, desc[UR6][R28.64] ;  /* 0x000000061c335981 */ /* 0x000128000c2e1900 */
[----:B------:R1:W5:Y:S01]  /*1cc0*/  @P5 LDG.E.EL R39, desc[UR6][R30.64] ;  /* 0x000000061e275981 */ /* 0x000362000c2e1900 */
[----:B------:R-:W-:Y:S01]  /*1cd0*/  VIADD R72, R4, 0x4 ;  /* 0x0000000404487836 */ /* 0x000fe20000000000 */
[----:B------:R-:W-:Y:S01]  /*1ce0*/  ISETP.LT.U32.AND P1, PT, R10, 0x8, !P1 ;  /* 0x000000080a00780c */ /* 0x000fe20004f21070 */
[----:B------:R-:W-:Y:S01]  /*1cf0*/  FADD R68, R49, R68 ;  /* 0x0000004431447221 */ /* 0x000fe20000000000 */
[----:B------:R-:W-:-:S02]  /*1d00*/  VIADD R49, R4, 0xf ;  /* 0x0000000f04317836 */ /* 0x000fc40000000000 */
[--C-:B0-----:R-:W-:Y:S01]  /*1d10*/  IMAD.IADD R29, R7, 0x1, R72.reuse ;  /* 0x00000001071d7824 */ /* 0x101fe200078e0248 */
[----:B------:R-:W-:Y:S01]  /*1d20*/  MOV R71, RZ ;  /* 0x000000ff00477202 */ /* 0x000fe20000000f00 */
[----:B------:R-:W-:Y:S02]  /*1d30*/  IMAD.IADD R35, R11, 0x1, R72 ;  /* 0x000000010b237824 */ /* 0x000fe400078e0248 */
[--C-:B------:R-:W-:Y:S01]  /*1d40*/  IMAD.WIDE R28, R29, 0x4, R46.reuse ;  /* 0x000000041d1c7825 */ /* 0x100fe200078e022e */
[----:B------:R-:W-:Y:S02]  /*1d50*/  ISETP.LT.U32.AND P4, PT, R49, 0x47, P4 ;  /* 0x000000473100780c */ /* 0x000fe40002781070 */
[----:B------:R-:W-:Y:S01]  /*1d60*/  IADD3 R33, R9, R72, RZ ;  /* 0x0000004809217210 */ /* 0x000fe20007ffe0ff */
[----:B------:R-:W-:Y:S01]  /*1d70*/  IMAD.WIDE R34, R35, 0x4, R46 ;  /* 0x0000000423227825 */ /* 0x000fe200078e022e */
[----:B------:R0:W5:Y:S03]  /*1d80*/  @P1 LDG.E.EL R71, desc[UR6][R28.64] ;  /* 0x000000061c471981 */ /* 0x000166000c2e1900 */
[----:B-1----:R-:W-:Y:S01]  /*1d90*/  IMAD.IADD R31, R3, 0x1, R72 ;  /* 0x00000001031f7824 */ /* 0x002fe200078e0248 */
[----:B------:R-:W-:Y:S01]  /*1da0*/  CS2R R72, SRZ ;  /* 0x0000000000487805 */ /* 0x000fe2000001ff00 */
[----:B------:R1:W5:Y:S01]  /*1db0*/  @P1 LDG.E.EL R38, desc[UR6][R34.64] ;  /* 0x0000000622261981 */ /* 0x000362000c2e1900 */
[----:B------:R-:W-:-:S02]  /*1dc0*/  IMAD.MOV.U32 R69, RZ, RZ, RZ ;  /* 0x000000ffff457224 */ /* 0x000fc400078e00ff */
[----:B------:R-:W-:Y:S01]  /*1dd0*/  IMAD.WIDE R30, R31, 0x4, R46 ;  /* 0x000000041f1e7825 */ /* 0x000fe200078e022e */
[----:B0-----:R-:W-:-:S03]  /*1de0*/  IADD3 R29, R11, R48, RZ ;  /* 0x000000300b1d7210 */ /* 0x001fc60007ffe0ff */
[--C-:B------:R-:W-:Y:S01]  /*1df0*/  IMAD.WIDE R32, R33, 0x4, R46.reuse ;  /* 0x0000000421207825 */ /* 0x100fe200078e022e */
[----:B------:R0:W5:Y:S01]  /*1e00*/  @P1 LDG.E.EL R72, desc[UR6][R30.64] ;  /* 0x000000061e481981 */ /* 0x000162000c2e1900 */
[----:B-1----:R-:W-:Y:S02]  /*1e10*/  CS2R R34, SRZ ;  /* 0x0000000000227805 */ /* 0x002fe4000001ff00 */
[----:B------:R-:W-:Y:S01]  /*1e20*/  IMAD.WIDE R28, R29, 0x4, R46 ;  /* 0x000000041d1c7825 */ /* 0x000fe200078e022e */
[----:B------:R1:W5:Y:S01]  /*1e30*/  @P1 LDG.E.EL R69, desc[UR6][R32.64] ;  /* 0x0000000620451981 */ /* 0x000362000c2e1900 */
[----:B------:R-:W-:-:S03]  /*1e40*/  SEL R65, R65, RZ, P6 ;  /* 0x000000ff41417207 */ /* 0x000fc60003000000 */
[----:B------:R1:W5:Y:S01]  /*1e50*/  @P4 LDG.E.EL R34, desc[UR6][R28.64] ;  /* 0x000000061c224981 */ /* 0x000362000c2e1900 */
[----:B0-----:R-:W-:Y:S01]  /*1e60*/  IMAD.IADD R31, R9, 0x1, R48 ;  /* 0x00000001091f7824 */ /* 0x001fe200078e0230 */
[----:B------:R-:W-:Y:S02]  /*1e70*/  SEL R66, R66, RZ, P6 ;  /* 0x000000ff42427207 */ /* 0x000fe40003000000 */
[----:B-1----:R-:W-:Y:S01]  /*1e80*/  IADD3 R33, R7, R48, RZ ;  /* 0x0000003007217210 */ /* 0x002fe20007ffe0ff */
[----:B------:R-:W-:-:S04]  /*1e90*/  IMAD.WIDE R30, R31, 0x4, R46 ;  /* 0x000000041f1e7825 */ /* 0x000fc800078e022e */
[----:B------:R-:W-:Y:S01]  /*1ea0*/  FADD R60, R60, R37 ;  /* 0x000000253c3c7221 */ /* 0x000fe20000000000 */
[----:B------:R-:W-:Y:S01]  /*1eb0*/  IADD3 R29, R3, R48, RZ ;  /* 0x00000030031d7210 */ /* 0x000fe20007ffe0ff */
[----:B------:R-:W-:Y:S02]  /*1ec0*/  IMAD.MOV.U32 R37, RZ, RZ, RZ ;  /* 0x000000ffff257224 */ /* 0x000fe400078e00ff */
[----:B------:R-:W-:Y:S01]  /*1ed0*/  FADD R56, R56, R65 ;  /* 0x0000004138387221 */ /* 0x000fe20000000000 */
[----:B------:R-:W-:-:S04]  /*1ee0*/  IMAD.WIDE R32, R33, 0x4, R46 ;  /* 0x0000000421207825 */ /* 0x000fc800078e022e */
[----:B------:R-:W-:Y:S01]  /*1ef0*/  FADD R57, R57, R66 ;  /* 0x0000004239397221 */ /* 0x000fe20000000000 */
[----:B------:R-:W5:Y:S01]  /*1f00*/  @P4 LDG.E.EL R35, desc[UR6][R30.64] ;  /* 0x000000061e234981 */ /* 0x000f62000c2e1900 */
[----:B------:R-:W-:Y:S02]  /*1f10*/  IMAD.MOV.U32 R48, RZ, RZ, RZ ;  /* 0x000000ffff307224 */ /* 0x000fe400078e00ff */
[----:B------:R-:W-:Y:S01]  /*1f20*/  IMAD.WIDE R28, R29, 0x4, R46 ;  /* 0x000000041d1c7825 */ /* 0x000fe200078e022e */
[----:B------:R-:W-:Y:S01]  /*1f30*/  SEL R66, R67, RZ, P6 ;  /* 0x000000ff43427207 */ /* 0x000fe20003000000 */
[----:B------:R-:W5:Y:S01]  /*1f40*/  @P4 LDG.E.EL R37, desc[UR6][R32.64] ;  /* 0x0000000620254981 */ /* 0x000f62000c2e1900 */
[----:B------:R-:W-:Y:S02]  /*1f50*/  SEL R65, R36, RZ, P6 ;  /* 0x000000ff24417207 */ /* 0x000fe40003000000 */
[C---:B------:R-:W-:Y:S01]  /*1f60*/  ISETP.GE.U32.AND P6, PT, R49.reuse, 0x47, PT ;  /* 0x000000473100780c */ /* 0x040fe20003fc6070 */
[----:B------:R0:W5:Y:S01]  /*1f70*/  @P4 LDG.E.EL R48, desc[UR6][R28.64] ;  /* 0x000000061c304981 */ /* 0x000162000c2e1900 */
[----:B------:R-:W-:Y:S01]  /*1f80*/  ISETP.LT.U32.AND P3, PT, R49, 0x47, P3 ;  /* 0x000000473100780c */ /* 0x000fe20001f61070 */
[----:B------:R-:W-:Y:S01]  /*1f90*/  HFMA2.MMA R36, -RZ, RZ, 0, 0 ;  /* 0x00000000ff247435 */ /* 0x000fe200000001ff */
[----:B0-----:R-:W-:Y:S01]  /*1fa0*/  IMAD.MOV.U32 R28, RZ, RZ, RZ ;  /* 0x000000ffff1c7224 */ /* 0x001fe200078e00ff */
[----:B------:R-:W-:-:S02]  /*1fb0*/  MOV R29, RZ ;  /* 0x000000ff001d7202 */ /* 0x000fc40000000f00 */
[----:B--2---:R-:W-:Y:S02]  /*1fc0*/  SEL R30, R40, RZ, P5 ;  /* 0x000000ff281e7207 */ /* 0x004fe40002800000 */
[----:B------:R-:W-:Y:S02]  /*1fd0*/  IADD3 R40, R4, 0x8, RZ ;  /* 0x0000000804287810 */ /* 0x000fe40007ffe0ff */
[----:B---3--:R-:W-:Y:S02]  /*1fe0*/  SEL R31, R50, RZ, P5 ;  /* 0x000000ff321f7207 */ /* 0x008fe40002800000 */
[----:B----4-:R-:W-:Y:S01]  /*1ff0*/  SEL R51, R51, RZ, P5 ;  /* 0x000000ff33337207 */ /* 0x010fe20002800000 */
[----:B------:R-:W-:Y:S01]  /*2000*/  IMAD.IADD R33, R11, 0x1, R40 ;  /* 0x000000010b217824 */ /* 0x000fe200078e0228 */
[----:B-----5:R-:W-:Y:S02]  /*2010*/  SEL R50, R39, RZ, P5 ;  /* 0x000000ff27327207 */ /* 0x020fe40002800000 */
[----:B------:R-:W-:Y:S01]  /*2020*/  ISETP.GT.AND P5, PT, R0, RZ, !P6 ;  /* 0x000000ff0000720c */ /* 0x000fe200077a4270 */
[----:B------:R-:W-:Y:S01]  /*2030*/  FADD R55, R55, R30 ;  /* 0x0000001e37377221 */ /* 0x000fe20000000000 */
[----:B------:R-:W-:Y:S01]  /*2040*/  FADD R58, R58, R31 ;  /* 0x0000001f3a3a7221 */ /* 0x000fe20000000000 */
[----:B------:R-:W-:Y:S01]  /*2050*/  CS2R R30, SRZ ;  /* 0x00000000001e7805 */ /* 0x000fe2000001ff00 */
[----:B------:R-:W-:-:S05]  /*2060*/  IMAD.WIDE R32, R33, 0x4, R46 ;  /* 0x0000000421207825 */ /* 0x000fca00078e022e */
[----:B------:R-:W2:Y:S04]  /*2070*/  @P3 LDG.E.EL.128 R28, desc[UR6][R32.64] ;  /* 0x00000006201c3981 */ /* 0x000ea8000c2e1d00 */
[----:B------:R0:W3:Y:S01]  /*2080*/  @P5 LDG.E.EL R36, desc[UR6][R32.64] ;  /* 0x0000000620245981 */ /* 0x0000e2000c2e1900 */
[----:B------:R-:W-:Y:S01]  /*2090*/  FADD R53, R53, R70 ;  /* 0x0000004635357221 */ /* 0x000fe20000000000 */
[----:B------:R-:W-:Y:S01]  /*20a0*/  FADD R41, R54, R41 ;  /* 0x0000002936297221 */ /* 0x000fe20000000000 */
[----:B------:R-:W-:Y:S01]  /*20b0*/  FADD R62, R62, R51 ;  /* 0x000000333e3e7221 */ /* 0x000fe20000000000 */
[----:B------:R-:W-:Y:S01]  /*20c0*/  IADD3 R51, R9, R40, RZ ;  /* 0x0000002809337210 */ /* 0x000fe20007ffe0ff */
[----:B------:R-:W-:Y:S01]  /*20d0*/  FADD R61, R61, R66 ;  /* 0x000000423d3d7221 */ /* 0x000fe20000000000 */
[----:B------:R-:W-:-:S03]  /*20e0*/  FADD R59, R59, R50 ;  /* 0x000000323b3b7221 */ /* 0x000fc60000000000 */
[----:B------:R-:W-:Y:S01]  /*20f0*/  IMAD.WIDE R50, R51, 0x4, R46 ;  /* 0x0000000433327825 */ /* 0x000fe200078e022e */
[----:B------:R-:W-:-:S05]  /*2100*/  SEL R34, R34, RZ, P4 ;  /* 0x000000ff22227207 */ /* 0x000fca0002000000 */
[----:B------:R-:W-:Y:S01]  /*2110*/  FADD R53, R53, R34 ;  /* 0x0000002235357221 */ /* 0x000fe20000000000 */
[----:B------:R-:W-:Y:S02]  /*2120*/  SEL R35, R35, RZ, P4 ;  /* 0x000000ff23237207 */ /* 0x000fe40002000000 */
[----:B------:R-:W-:Y:S02]  /*2130*/  SEL R37, R37, RZ, P4 ;  /* 0x000000ff25257207 */ /* 0x000fe40002000000 */
[----:B0-----:R-:W-:-:S03]  /*2140*/  SEL R32, R48, RZ, P4 ;  /* 0x000000ff30207207 */ /* 0x001fc60002000000 */
[----:B------:R-:W-:Y:S01]  /*2150*/  FADD R66, R60, R37 ;  /* 0x000000253c427221 */ /* 0x000fe20000000000 */
[----:B------:R-:W-:Y:S01]  /*2160*/  FADD R68, R68, R35 ;  /* 0x0000002344447221 */ /* 0x000fe20000000000 */
[----:B------:R-:W-:Y:S01]  /*2170*/  CS2R R34, SRZ ;  /* 0x0000000000227805 */ /* 0x000fe2000001ff00 */
[----:B------:R-:W-:Y:S01]  /*2180*/  FADD R60, R41, R32 ;  /* 0x00000020293c7221 */ /* 0x000fe20000000000 */
[----:B------:R-:W-:Y:S01]  /*2190*/  IMAD.MOV.U32 R41, RZ, RZ, RZ ;  /* 0x000000ffff297224 */ /* 0x000fe200078e00ff */
[----:B------:R-:W-:Y:S02]  /*21a0*/  CS2R R32, SRZ ;  /* 0x0000000000207805 */ /* 0x000fe4000001ff00 */
[----:B------:R-:W-:Y:S02]  /*21b0*/  SEL R72, R72, RZ, P1 ;  /* 0x000000ff48487207 */ /* 0x000fe40000800000 */
[----:B------:R-:W-:Y:S01]  /*21c0*/  SEL R39, R38, RZ, P1 ;  /* 0x000000ff26277207 */ /* 0x000fe20000800000 */
[----:B------:R-:W4:Y:S01]  /*21d0*/  @P5 LDG.E.EL R41, desc[UR6][R50.64] ;  /* 0x0000000632295981 */ /* 0x000f22000c2e1900 */
[----:B------:R-:W-:-:S03]  /*21e0*/  SEL R38, R69, RZ, P1 ;  /* 0x000000ff45267207 */ /* 0x000fc60000800000 */
[----:B------:R0:W5:Y:S01]  /*21f0*/  @P3 LDG.E.EL.128 R32, desc[UR6][R50.64] ;  /* 0x0000000632203981 */ /* 0x000162000c2e1d00 */
[----:B------:R-:W-:Y:S01]  /*2200*/  FADD R48, R43, R72 ;  /* 0x000000482b307221 */ /* 0x000fe20000000000 */
[----:B------:R-:W-:Y:S01]  /*2210*/  IMAD.IADD R43, R7, 0x1, R40 ;  /* 0x00000001072b7824 */ /* 0x000fe200078e0228 */
[----:B------:R-:W-:Y:S01]  /*2220*/  HFMA2.MMA R67, -RZ, RZ, 0, 0 ;  /* 0x00000000ff437435 */ /* 0x000fe200000001ff */
[----:B------:R-:W-:Y:S01]  /*2230*/  FADD R54, R42, R39 ;  /* 0x000000272a367221 */ /* 0x000fe20000000000 */
[----:B------:R-:W-:Y:S01]  /*2240*/  FADD R63, R63, R38 ;  /* 0x000000263f3f7221 */ /* 0x000fe20000000000 */
[----:B------:R-:W-:Y:S02]  /*2250*/  CS2R R38, SRZ ;  /* 0x0000000000267805 */ /* 0x000fe4000001ff00 */
[----:B0-----:R-:W-:Y:S01]  /*2260*/  MOV R50, RZ ;  /* 0x000000ff00327202 */ /* 0x001fe20000000f00 */
[----:B------:R-:W-:-:S05]  /*2270*/  IMAD.WIDE R42, R43, 0x4, R46 ;  /* 0x000000042b2a7825 */ /* 0x000fca00078e022e */
[----:B------:R-:W5:Y:S01]  /*2280*/  @P5 LDG.E.EL R67, desc[UR6][R42.64] ;  /* 0x000000062a435981 */ /* 0x000f62000c2e1900 */
[----:B--2---:R-:W-:Y:S02]  /*2290*/  SEL R28, R28, RZ, P3 ;  /* 0x000000ff1c1c7207 */ /* 0x004fe40001800000 */
[----:B------:R-:W-:Y:S01]  /*22a0*/  SEL R51, R29, RZ, P3 ;  /* 0x000000ff1d337207 */ /* 0x000fe20001800000 */
[----:B------:R-:W-:Y:S01]  /*22b0*/  IMAD.IADD R29, R3, 0x1, R40 ;  /* 0x00000001031d7824 */ /* 0x000fe200078e0228 */
[----:B---3--:R-:W-:Y:S01]  /*22c0*/  SEL R37, R36, RZ, P5 ;  /* 0x000000ff24257207 */ /* 0x008fe20002800000 */
[----:B------:R-:W-:Y:S02]  /*22d0*/  FADD R53, R53, R28 ;  /* 0x0000001c35357221 */ /* 0x000fe40000000000 */
[----:B------:R-:W-:-:S04]  /*22e0*/  IMAD.WIDE R28, R29, 0x4, R46 ;  /* 0x000000041d1c7825 */ /* 0x000fc800078e022e */
[----:B------:R-:W-:Y:S01]  /*22f0*/  FADD R56, R56, R37 ;  /* 0x0000002538387221 */ /* 0x000fe20000000000 */
[----:B------:R-:W-:Y:S01]  /*2300*/  CS2R R36, SRZ ;  /* 0x0000000000247805 */ /* 0x000fe2000001ff00 */
[----:B------:R-:W2:Y:S05]  /*2310*/  @P5 LDG.E.EL R50, desc[UR6][R28.64] ;  /* 0x000000061c325981 */ /* 0x000eaa000c2e1900 */
[----:B------:R0:W3:Y:S01]  /*2320*/  @P3 LDG.E.EL.128 R36, desc[UR6][R42.64] ;  /* 0x000000062a243981 */ /* 0x0000e2000c2e1d00 */
[----:B------:R-:W-:Y:S01]  /*2330*/  FADD R52, R52, R65 ;  /* 0x0000004134347221 */ /* 0x000fe20000000000 */
[----:B------:R-:W-:Y:S01]  /*2340*/  SEL R71, R71, RZ, P1 ;  /* 0x000000ff47477207 */ /* 0x000fe20000800000 */
[----:B------:R-:W-:Y:S01]  /*2350*/  FADD R56, R56, R51 ;  /* 0x0000003338387221 */ /* 0x000fe20000000000 */
[----:B------:R-:W-:-:S02]  /*2360*/  ISETP.GT.AND P1, PT, R5, RZ, !P6 ;  /* 0x000000ff0500720c */ /* 0x000fc40007724270 */
[----:B0-----:R-:W-:Y:S02]  /*2370*/  CS2R R42, SRZ ;  /* 0x00000000002a7805 */ /* 0x001fe4000001ff00 */
[----:B----4-:R-:W-:Y:S02]  /*2380*/  SEL R40, R41, RZ, P5 ;  /* 0x000000ff29287207 */ /* 0x010fe40002800000 */
[----:B-----5:R-:W-:-:S03]  /*2390*/  SEL R41, R32, RZ, P3 ;  /* 0x000000ff20297207 */ /* 0x020fc60001800000 */
[----:B------:R-:W-:Y:S01]  /*23a0*/  FADD R65, R57, R40 ;  /* 0x0000002839417221 */ /* 0x000fe20000000000 */
[----:B------:R-:W-:Y:S01]  /*23b0*/  SEL R32, R33, RZ, P3 ;  /* 0x000000ff21207207 */ /* 0x000fe20001800000 */
[----:B------:R-:W-:Y:S01]  /*23c0*/  FADD R57, R68, R41 ;  /* 0x0000002944397221 */ /* 0x000fe20000000000 */
[----:B------:R-:W-:-:S03]  /*23d0*/  CS2R R40, SRZ ;  /* 0x0000000000287805 */ /* 0x000fc6000001ff00 */
[----:B------:R-:W-:-:S03]  /*23e0*/  FADD R65, R65, R32 ;  /* 0x0000002041417221 */ /* 0x000fc60000000000 */
[----:B------:R0:W4:Y:S01]  /*23f0*/  @P3 LDG.E.EL.128 R40, desc[UR6][R28.64] ;  /* 0x000000061c283981 */ /* 0x000122000c2e1d00 */
[----:B------:R-:W-:-:S05]  /*2400*/  SEL R32, R67, RZ, P5 ;  /* 0x000000ff43207207 */ /* 0x000fca0002800000 */
[----:B------:R-:W-:Y:S01]  /*2410*/  FADD R61, R61, R32 ;  /* 0x000000203d3d7221 */ /* 0x000fe20000000000 */
[----:B--2---:R-:W-:Y:S01]  /*2420*/  SEL R33, R50, RZ, P5 ;  /* 0x000000ff32217207 */ /* 0x004fe20002800000 */
[----:B------:R-:W-:Y:S01]  /*2430*/  VIADD R50, R4, 0x9 ;  /* 0x0000000904327836 */ /* 0x000fe20000000000 */
[----:B---3--:R-:W-:-:S03]  /*2440*/  SEL R51, R36, RZ, P3 ;  /* 0x000000ff24337207 */ /* 0x008fc60001800000 */
[----:B------:R-:W-:Y:S01]  /*2450*/  FADD R36, R52, R33 ;  /* 0x0000002134247221 */ /* 0x000fe20000000000 */
[----:B------:R-:W-:Y:S02]  /*2460*/  IADD3 R33, R11, R50, RZ ;  /* 0x000000320b217210 */ /* 0x000fe40007ffe0ff */
[----:B0-----:R-:W-:Y:S01]  /*2470*/  SEL R28, R37, RZ, P3 ;  /* 0x000000ff251c7207 */ /* 0x001fe20001800000 */
[----:B------:R-:W-:Y:S02]  /*2480*/  IMAD.MOV.U32 R37, RZ, RZ, RZ ;  /* 0x000000ffff257224 */ /* 0x000fe400078e00ff */
[----:B------:R-:W-:-:S05]  /*2490*/  IMAD.WIDE R32, R33, 0x4, R46 ;  /* 0x0000000421207825 */ /* 0x000fca00078e022e */
[----:B------:R-:W2:Y:S01]  /*24a0*/  @P1 LDG.E.EL R37, desc[UR6][R32.64] ;  /* 0x0000000620251981 */ /* 0x000ea2000c2e1900 */
[----:B------:R-:W-:Y:S01]  /*24b0*/  IADD3 R29, R9, R50, RZ ;  /* 0x00000032091d7210 */ /* 0x000fe20007ffe0ff */
[----:B------:R-:W-:Y:S01]  /*24c0*/  FADD R52, R66, R51 ;  /* 0x0000003342347221 */ /* 0x000fe20000000000 */
[----:B------:R-:W-:Y:S01]  /*24d0*/  FADD R61, R61, R28 ;  /* 0x0000001c3d3d7221 */ /* 0x000fe20000000000 */
[----:B------:R-:W-:Y:S02]  /*24e0*/  IMAD.MOV.U32 R51, RZ, RZ, RZ ;  /* 0x000000ffff337224 */ /* 0x000fe400078e00ff */
[----:B------:R-:W-:-:S05]  /*24f0*/  IMAD.WIDE R28, R29, 0x4, R46 ;  /* 0x000000041d1c7825 */ /* 0x000fca00078e022e */
[----:B------:R-:W3:Y:S01]  /*2500*/  @P1 LDG.E.EL R51, desc[UR6][R28.64] ;  /* 0x000000061c331981 */ /* 0x000ee2000c2e1900 */
[----:B----4-:R-:W-:Y:S02]  /*2510*/  SEL R67, R40, RZ, P3 ;  /* 0x000000ff28437207 */ /* 0x010fe40001800000 */
[----:B------:R-:W-:Y:S02]  /*2520*/  SEL R41, R41, RZ, P3 ;  /* 0x000000ff29297207 */ /* 0x000fe40001800000 */
[----:B--2---:R-:W-:Y:S02]  /*2530*/  SEL R40, R37, RZ, P1 ;  /* 0x000000ff25287207 */ /* 0x004fe40000800000 */
[----:B------:R-:W-:-:S03]  /*2540*/  SEL R37, R30, RZ, P3 ;  /* 0x000000ff1e257207 */ /* 0x000fc60001800000 */
[----:B------:R-:W-:-:S04]  /*2550*/  FADD R40, R55, R40 ;  /* 0x0000002837287221 */ /* 0x000fc80000000000 */
[----:B------:R-:W-:Y:S01]  /*2560*/  FADD R66, R40, R37 ;  /* 0x0000002528427221 */ /* 0x000fe20000000000 */
[----:B------:R-:W-:Y:S01]  /*2570*/  IADD3 R37, R7, R50, RZ ;  /* 0x0000003207257210 */ /* 0x000fe20007ffe0ff */
[----:B------:R-:W-:Y:S01]  /*2580*/  FADD R55, R36, R41 ;  /* 0x0000002924377221 */ /* 0x000fe20000000000 */
[----:B------:R-:W-:-:S03]  /*2590*/  IMAD.MOV.U32 R30, RZ, RZ, RZ ;  /* 0x000000ffff1e7224 */ /* 0x000fc600078e00ff */
[----:B------:R-:W-:Y:S01]  /*25a0*/  IMAD.WIDE R36, R37, 0x4, R46 ;  /* 0x0000000425247825 */ /* 0x000fe200078e022e */
[----:B------:R-:W-:-:S04]  /*25b0*/  IADD3 R41, R3, R50, RZ ;  /* 0x0000003203297210 */ /* 0x000fc80007ffe0ff */
[----:B------:R-:W2:Y:S01]  /*25c0*/  @P1 LDG.E.EL R30, desc[UR6][R36.64] ;  /* 0x00000006241e1981 */ /* 0x000ea2000c2e1900 */
[----:B------:R-:W-:Y:S02]  /*25d0*/  IMAD.MOV.U32 R50, RZ, RZ, RZ ;  /* 0x000000ffff327224 */ /* 0x000fe400078e00ff */
[----:B------:R-:W-:-:S05]  /*25e0*/  IMAD.WIDE R40, R41, 0x4, R46 ;  /* 0x0000000429287825 */ /* 0x000fca00078e022e */
[----:B------:R-:W4:Y:S01]  /*25f0*/  @P1 LDG.E.EL R50, desc[UR6][R40.64] ;  /* 0x0000000628321981 */ /* 0x000f22000c2e1900 */
[----:B---3--:R-:W-:Y:S01]  /*2600*/  SEL R51, R51, RZ, P1 ;  /* 0x000000ff33337207 */ /* 0x008fe20000800000 */
[----:B------:R-:W-:-:S04]  /*2610*/  FADD R60, R60, R67 ;  /* 0x000000433c3c7221 */ /* 0x000fc80000000000 */
[----:B------:R-:W-:Y:S01]  /*2620*/  FADD R58, R58, R51 ;  /* 0x000000333a3a7221 */ /* 0x000fe20000000000 */
[----:B------:R-:W-:Y:S02]  /*2630*/  SEL R67, R34, RZ, P3 ;  /* 0x000000ff22437207 */ /* 0x000fe40001800000 */
[----:B------:R-:W-:Y:S02]  /*2640*/  SEL R38, R38, RZ, P3 ;  /* 0x000000ff26267207 */ /* 0x000fe40001800000 */
[----:B--2---:R-:W-:-:S05]  /*2650*/  SEL R51, R30, RZ, P1 ;  /* 0x000000ff1e337207 */ /* 0x004fca0000800000 */
[----:B------:R-:W-:Y:S01]  /*2660*/  FADD R51, R62, R51 ;  /* 0x000000333e337221 */ /* 0x000fe20000000000 */
[----:B------:R-:W-:Y:S01]  /*2670*/  FADD R62, R58, R67 ;  /* 0x000000433a3e7221 */ /* 0x000fe20000000000 */
[----:B----4-:R-:W-:Y:S02]  /*2680*/  SEL R50, R50, RZ, P1 ;  /* 0x000000ff32327207 */ /* 0x010fe40000800000 */
[----:B------:R-:W-:Y:S01]  /*2690*/  FADD R58, R51, R38 ;  /* 0x00000026333a7221 */ /* 0x000fe20000000000 */
[----:B------:R-:W-:Y:S02]  /*26a0*/  IADD3 R38, R4, 0xa, RZ ;  /* 0x0000000a04267810 */ /* 0x000fe40007ffe0ff */
[----:B------:R-:W-:Y:S01]  /*26b0*/  ISETP.GT.AND P1, PT, R8, RZ, !P6 ;  /* 0x000000ff0800720c */ /* 0x000fe20007724270 */
[----:B------:R-:W-:Y:S02]  /*26c0*/  HFMA2.MMA R30, -RZ, RZ, 0, 0 ;  /* 0x00000000ff1e7435 */ /* 0x000fe400000001ff */
[----:B------:R-:W-:-:S02]  /*26d0*/  IMAD.IADD R51, R11, 0x1, R38 ;  /* 0x000000010b337824 */ /* 0x000fc400078e0226 */
[----:B------:R-:W-:Y:S02]  /*26e0*/  FADD R67, R59, R50 ;  /* 0x000000323b437221 */ /* 0x000fe40000000000 */
[----:B------:R-:W-:-:S06]  /*26f0*/  IMAD.WIDE R50, R51, 0x4, R46 ;  /* 0x0000000433327825 */ /* 0x000fcc00078e022e */
[----:B------:R-:W2:Y:S01]  /*2700*/  @P1 LDG.E.EL R30, desc[UR6][R50.64] ;  /* 0x00000006321e1981 */ /* 0x000ea2000c2e1900 */
[----:B------:R-:W-:Y:S02]  /*2710*/  SEL R31, R31, RZ, P3 ;  /* 0x000000ff1f1f7207 */ /* 0x000fe40001800000 */
[----:B------:R-:W-:Y:S02]  /*2720*/  MOV R34, RZ ;  /* 0x000000ff00227202 */ /* 0x000fe40000000f00 */
[----:B--2---:R-:W-:-:S05]  /*2730*/  SEL R59, R30, RZ, P1 ;  /* 0x000000ff1e3b7207 */ /* 0x004fca0000800000 */
[----:B------:R-:W-:-:S04]  /*2740*/  FADD R54, R54, R59 ;  /* 0x0000003b36367221 */ /* 0x000fc80000000000 */
[----:B------:R-:W-:Y:S01]  /*2750*/  FADD R54, R54, R31 ;  /* 0x0000001f36367221 */ /* 0x000fe20000000000 */
[----:B------:R-:W-:-:S04]  /*2760*/  IMAD.IADD R31, R9, 0x1, R38 ;  /* 0x00000001091f7824 */ /* 0x000fc800078e0226 */
[----:B------:R-:W-:-:S05]  /*2770*/  IMAD.WIDE R30, R31, 0x4, R46 ;  /* 0x000000041f1e7825 */ /* 0x000fca00078e022e */
[----:B------:R-:W2:Y:S01]  /*2780*/  @P1 LDG.E.EL R34, desc[UR6][R30.64] ;  /* 0x000000061e221981 */ /* 0x000ea2000c2e1900 */
[----:B------:R-:W-:Y:S02]  /*2790*/  SEL R35, R35, RZ, P3 ;  /* 0x000000ff23237207 */ /* 0x000fe40001800000 */
[----:B--2---:R-:W-:-:S05]  /*27a0*/  SEL R34, R34, RZ, P1 ;  /* 0x000000ff22227207 */ /* 0x004fca0000800000 */
[----:B------:R-:W-:Y:S01]  /*27b0*/  FADD R34, R63, R34 ;  /* 0x000000223f227221 */ /* 0x000fe20000000000 */
[----:B------:R-:W-:-:S03]  /*27c0*/  HFMA2.MMA R63, -RZ, RZ, 0, 0 ;  /* 0x00000000ff3f7435 */ /* 0x000fc600000001ff */
[----:B------:R-:W-:Y:S01]  /*27d0*/  FADD R59, R34, R35 ;  /* 0x00000023223b7221 */ /* 0x000fe20000000000 */
[----:B------:R-:W-:-:S04]  /*27e0*/  IMAD.IADD R35, R7, 0x1, R38 ;  /* 0x0000000107237824 */ /* 0x000fc800078e0226 */
[----:B------:R-:W-:-:S05]  /*27f0*/  IMAD.WIDE R34, R35, 0x4, R46 ;  /* 0x0000000423227825 */ /* 0x000fca00078e022e */
[----:B------:R-:W2:Y:S01]  /*2800*/  @P1 LDG.E.EL R63, desc[UR6][R34.64] ;  /* 0x00000006223f1981 */ /* 0x000ea2000c2e1900 */
[----:B------:R-:W-:Y:S01]  /*2810*/  FADD R64, R64, R71 ;  /* 0x0000004740407221 */ /* 0x000fe20000000000 */
[----:B--2---:R-:W-:-:S05]  /*2820*/  SEL R63, R63, RZ, P1 ;  /* 0x000000ff3f3f7207 */ /* 0x004fca0000800000 */
[----:B------:R-:W-:Y:S01]  /*2830*/  FADD R63, R64, R63 ;  /* 0x0000003f403f7221 */ /* 0x000fe20000000000 */
[----:B------:R-:W-:Y:S01]  /*2840*/  SEL R64, R39, RZ, P3 ;  /* 0x000000ff27407207 */ /* 0x000fe20001800000 */
[----:B------:R-:W-:-:S04]  /*2850*/  IMAD.IADD R39, R3, 0x1, R38 ;  /* 0x0000000103277824 */ /* 0x000fc800078e0226 */
[----:B------:R-:W-:Y:S01]  /*2860*/  FADD R63, R63, R64 ;  /* 0x000000403f3f7221 */ /* 0x000fe20000000000 */
[----:B------:R-:W-:Y:S01]  /*2870*/  MOV R64, RZ ;  /* 0x000000ff00407202 */ /* 0x000fe20000000f00 */
[----:B------:R-:W-:-:S05]  /*2880*/  IMAD.WIDE R38, R39, 0x4, R46 ;  /* 0x0000000427267825 */ /* 0x000fca00078e022e */
[----:B------:R-:W2:Y:S01]  /*2890*/  @P1 LDG.E.EL R64, desc[UR6][R38.64] ;  /* 0x0000000626401981 */ /* 0x000ea2000c2e1900 */
[----:B------:R-:W-:-:S05]  /*28a0*/  SEL R42, R42, RZ, P3 ;  /* 0x000000ff2a2a7207 */ /* 0x000fca0001800000 */
[----:B------:R-:W-:Y:S01]  /*28b0*/  FADD R42, R67, R42 ;  /* 0x0000002a432a7221 */ /* 0x000fe20000000000 */
[----:B------:R-:W-:Y:S01]  /*28c0*/  HFMA2.MMA R68, -RZ, RZ, 0, 0 ;  /* 0x00000000ff447435 */ /* 0x000fe200000001ff */
[C---:B------:R-:W-:Y:S01]  /*28d0*/  ISETP.LT.U32.AND P2, PT, R49.reuse, 0x47, P2 ;  /* 0x000000473100780c */ /* 0x040fe20001741070 */
[----:B------:R-:W-:Y:S01]  /*28e0*/  VIADD R72, R4, 0xb ;  /* 0x0000000b04487836 */ /* 0x000fe20000000000 */
[----:B------:R-:W-:Y:S01]  /*28f0*/  MOV R70, RZ ;  /* 0x000000ff00467202 */ /* 0x000fe20000000f00 */
[----:B------:R-:W-:Y:S01]  /*2900*/  IMAD.MOV.U32 R69, RZ, RZ, RZ ;  /* 0x000000ffff457224 */ /* 0x000fe200078e00ff */
[----:B------:R-:W-:Y:S02]  /*2910*/  ISETP.LT.U32.AND P0, PT, R49, 0x47, P0 ;  /* 0x000000473100780c */ /* 0x000fe40000701070 */
[----:B------:R-:W-:Y:S01]  /*2920*/  IADD3 R49, R11, R72, RZ ;  /* 0x000000480b317210 */ /* 0x000fe20007ffe0ff */
[----:B------:R-:W-:-:S06]  /*2930*/  IMAD.MOV.U32 R71, RZ, RZ, RZ ;  /* 0x000000ffff477224 */ /* 0x000fcc00078e00ff */
[----:B------:R0:W3:Y:S02]  /*2940*/  @P2 LDG.E.EL R70, desc[UR6][R28.64] ;  /* 0x000000061c462981 */ /* 0x0000e4000c2e1900 */
[----:B0-----:R-:W-:-:S05]  /*2950*/  IADD3 R29, R9, R72, RZ ;  /* 0x00000048091d7210 */ /* 0x001fca0007ffe0ff */
[----:B------:R-:W-:-:S04]  /*2960*/  IMAD.WIDE R28, R29, 0x4, R46 ;  /* 0x000000041d1c7825 */ /* 0x000fc800078e022e */
[----:B------:R-:W-:Y:S01]  /*2970*/  IMAD.MOV.U32 R74, RZ, RZ, RZ ;  /* 0x000000ffff4a7224 */ /* 0x000fe200078e00ff */
[C---:B------:R-:W-:Y:S02]  /*2980*/  ISETP.GT.AND P4, PT, R5.reuse, 0x6, PT ;  /* 0x000000060500780c */ /* 0x040fe40003f84270 */
[----:B------:R-:W-:Y:S02]  /*2990*/  ISETP.GE.AND P5, PT, R5, 0x7, PT ;  /* 0x000000070500780c */ /* 0x000fe40003fa6270 */
[----:B--2---:R-:W-:Y:S02]  /*29a0*/  SEL R67, R64, RZ, P1 ;  /* 0x000000ff40437207 */ /* 0x004fe40000800000 */
[----:B------:R-:W-:Y:S02]  /*29b0*/  ISETP.LT.U32.AND P1, PT, R0, 0x7, !P6 ;  /* 0x000000070000780c */ /* 0x000fe40007721070 */
[----:B------:R-:W-:Y:S01]  /*29c0*/  ISETP.LT.U32.AND P6, PT, R10, 0x8, !P6 ;  /* 0x000000080a00780c */ /* 0x000fe200077c1070 */
[----:B------:R-:W-:Y:S01]  /*29d0*/  FADD R64, R48, R67 ;  /* 0x0000004330407221 */ /* 0x000fe20000000000 */
[----:B------:R-:W-:-:S02]  /*29e0*/  IMAD.MOV.U32 R67, RZ, RZ, RZ ;  /* 0x000000ffff437224 */ /* 0x000fc400078e00ff */
[----:B------:R-:W-:-:S04]  /*29f0*/  IMAD.WIDE R48, R49, 0x4, R46 ;  /* 0x0000000431307825 */ /* 0x000fc800078e022e */
[----:B------:R-:W2:Y:S04]  /*2a00*/  @P2 LDG.E.EL R67, desc[UR6][R32.64] ;  /* 0x0000000620432981 */ /* 0x000ea8000c2e1900 */
[----:B------:R0:W4:Y:S04]  /*2a10*/  @P1 LDG.E.EL R68, desc[UR6][R50.64] ;  /* 0x0000000632441981 */ /* 0x000128000c2e1900 */
[----:B------:R1:W5:Y:S04]  /*2a20*/  @P1 LDG.E.EL R69, desc[UR6][R30.64] ;  /* 0x000000061e451981 */ /* 0x000368000c2e1900 */
[----:B------:R3:W2:Y:S01]  /*2a30*/  @P0 LDG.E.EL R71, desc[UR6][R48.64] ;  /* 0x0000000630470981 */ /* 0x0006a2000c2e1900 */
[----:B0-----:R-:W-:-:S02]  /*2a40*/  IADD3 R50, R4, 0xc, RZ ;  /* 0x0000000c04327810 */ /* 0x001fc40007ffe0ff */
[----:B------:R-:W-:Y:S01]  /*2a50*/  CS2R R32, SRZ ;  /* 0x0000000000207805 */ /* 0x000fe2000001ff00 */
[----:B------:R-:W2:Y:S02]  /*2a60*/  @P1 LDG.E.EL R73, desc[UR6][R38.64] ;  /* 0x0000000626491981 */ /* 0x000ea4000c2e1900 */
[--C-:B------:R-:W-:Y:S02]  /*2a70*/  IMAD.IADD R11, R11, 0x1, R50.reuse ;  /* 0x000000010b0b7824 */ /* 0x100fe400078e0232 */
[----:B-1----:R-:W-:Y:S01]  /*2a80*/  IMAD.IADD R31, R9, 0x1, R50 ;  /* 0x00000001091f7824 */ /* 0x002fe200078e0232 */
[----:B------:R-:W-:Y:S01]  /*2a90*/  HFMA2.MMA R9, -RZ, RZ, 0, 0 ;  /* 0x00000000ff097435 */ /* 0x000fe200000001ff */
[--C-:B------:R-:W-:Y:S01]  /*2aa0*/  IMAD.WIDE R10, R11, 0x4, R46.reuse ;  /* 0x000000040b0a7825 */ /* 0x100fe200078e022e */
[----:B---3--:R-:W-:Y:S01]  /*2ab0*/  CS2R R48, SRZ ;  /* 0x0000000000307805 */ /* 0x008fe2000001ff00 */
[----:B------:R0:W3:Y:S02]  /*2ac0*/  @P0 LDG.E.EL R33, desc[UR6][R28.64] ;  /* 0x000000061c210981 */ /* 0x0000e4000c2e1900 */
[----:B------:R-:W-:-:S02]  /*2ad0*/  IMAD.WIDE R30, R31, 0x4, R46 ;  /* 0x000000041f1e7825 */ /* 0x000fc400078e022e */
[----:B------:R1:W3:Y:S02]  /*2ae0*/  @P6 LDG.E.EL R32, desc[UR6][R10.64] ;  /* 0x000000060a206981 */ /* 0x0002e4000c2e1900 */
[----:B------:R-:W-:Y:S02]  /*2af0*/  IMAD.MOV.U32 R51, RZ, RZ, RZ ;  /* 0x000000ffff337224 */ /* 0x000fe400078e00ff */
[----:B------:R1:W3:Y:S01]  /*2b00*/  @P6 LDG.E.EL R9, desc[UR6][R30.64] ;  /* 0x000000061e096981 */ /* 0x0002e2000c2e1900 */
[----:B0-----:R-:W-:-:S03]  /*2b10*/  IADD3 R29, R3, R72, RZ ;  /* 0x00000048031d7210 */ /* 0x001fc60007ffe0ff */
[----:B------:R0:W3:Y:S01]  /*2b20*/  @P2 LDG.E.EL R48, desc[UR6][R36.64] ;  /* 0x0000000624302981 */ /* 0x0000e2000c2e1900 */
[----:B-1----:R-:W-:Y:S01]  /*2b30*/  IADD3 R11, R7, R72, RZ ;  /* 0x00000048070b7210 */ /* 0x002fe20007ffe0ff */
[--C-:B------:R-:W-:Y:S02]  /*2b40*/  IMAD.WIDE R28, R29, 0x4, R46.reuse ;  /* 0x000000041d1c7825 */ /* 0x100fe400078e022e */
[----:B------:R1:W3:Y:S01]  /*2b50*/  @P1 LDG.E.EL R51, desc[UR6][R34.64] ;  /* 0x0000000622331981 */ /* 0x0002e2000c2e1900 */
[----:B------:R-:W-:Y:S01]  /*2b60*/  IADD3 R31, R7, R50, RZ ;  /* 0x00000032071f7210 */ /* 0x000fe20007ffe0ff */
[----:B------:R-:W-:Y:S02]  /*2b70*/  IMAD.WIDE R10, R11, 0x4, R46 ;  /* 0x000000040b0a7825 */ /* 0x000fe400078e022e */
[----:B------:R-:W3:Y:S02]  /*2b80*/  @P2 LDG.E.EL R49, desc[UR6][R40.64] ;  /* 0x0000000628312981 */ /* 0x000ee4000c2e1900 */
[----:B0-----:R-:W-:-:S02]  /*2b90*/  IMAD.MOV.U32 R36, RZ, RZ, RZ ;  /* 0x000000ffff247224 */ /* 0x001fc400078e00ff */
[----:B------:R0:W3:Y:S01]  /*2ba0*/  @P0 LDG.E.EL R74, desc[UR6][R10.64] ;  /* 0x000000060a4a0981 */ /* 0x0000e2000c2e1900 */
[----:B------:R-:W-:Y:S01]  /*2bb0*/  IMAD.IADD R3, R3, 0x1, R50 ;  /* 0x0000000103037824 */ /* 0x000fe200078e0232 */
[----:B-1----:R-:W-:Y:S01]  /*2bc0*/  CS2R R34, SRZ ;  /* 0x0000000000227805 */ /* 0x002fe2000001ff00 */
[--C-:B------:R-:W-:Y:S01]  /*2bd0*/  IMAD.WIDE R30, R31, 0x4, R46.reuse ;  /* 0x000000041f1e7825 */ /* 0x100fe200078e022e */
[----:B------:R1:W3:Y:S03]  /*2be0*/  @P0 LDG.E.EL R36, desc[UR6][R28.64] ;  /* 0x000000061c240981 */ /* 0x0002e6000c2e1900 */
[----:B------:R-:W-:Y:S01]  /*2bf0*/  IMAD.WIDE R46, R3, 0x4, R46 ;  /* 0x00000004032e7825 */ /* 0x000fe200078e022e */
[----:B------:R0:W3:Y:S04]  /*2c00*/  @P6 LDG.E.EL R34, desc[UR6][R30.64] ;  /* 0x000000061e226981 */ /* 0x0000e8000c2e1900 */
[----:B------:R-:W3:Y:S01]  /*2c10*/  @P6 LDG.E.EL R35, desc[UR6][R46.64] ;  /* 0x000000062e236981 */ /* 0x000ee2000c2e1900 */
[----:B------:R-:W-:-:S04]  /*2c20*/  IADD3 R3, R5, 0x2, RZ ;  /* 0x0000000205037810 */ /* 0x000fc80007ffe0ff */
[----:B------:R-:W-:Y:S02]  /*2c30*/  SEL R7, R3, RZ, !P5 ;  /* 0x000000ff03077207 */ /* 0x000fe40006800000 */
[----:B------:R-:W-:Y:S02]  /*2c40*/  SHF.R.S32.HI R3, RZ, 0x3, R2 ;  /* 0x00000003ff037819 */ /* 0x000fe40000011402 */
[----:B------:R-:W-:Y:S01]  /*2c50*/  ISETP.GE.AND P5, PT, R4, 0x38, PT ;  /* 0x000000380400780c */ /* 0x000fe20003fa6270 */
[----:B------:R-:W-:Y:S01]  /*2c60*/  VIADD R2, R7, 0x9 ;  /* 0x0000000907027836 */ /* 0x000fe20000000000 */
[----:B0-----:R-:W-:Y:S01]  /*2c70*/  IADD3 R10, R3, 0x2, RZ ;  /* 0x00000002030a7810 */ /* 0x001fe20007ffe0ff */
[----:B------:R-:W-:Y:S01]  /*2c80*/  @!P4 IMAD.MOV R2, RZ, RZ, R7 ;  /* 0x000000ffff02c224 */ /* 0x000fe200078e0207 */
[----:B------:R-:W-:Y:S02]  /*2c90*/  ISETP.GT.AND P4, PT, R8, 0x6, PT ;  /* 0x000000060800780c */ /* 0x000fe40003f84270 */
[----:B------:R-:W-:-:S02]  /*2ca0*/  SEL R10, R10, RZ, !P5 ;  /* 0x000000ff0a0a7207 */ /* 0x000fc40006800000 */
[----:B------:R-:W-:Y:S02]  /*2cb0*/  ISETP.GE.AND P5, PT, R8, 0x7, PT ;  /* 0x000000070800780c */ /* 0x000fe40003fa6270 */
[----:B------:R-:W-:-:S04]  /*2cc0*/  IADD3 R7, R8, 0x2, RZ ;  /* 0x0000000208077810 */ /* 0x000fc80007ffe0ff */
[----:B------:R-:W-:Y:S02]  /*2cd0*/  SEL R7, R7, RZ, !P5 ;  /* 0x000000ff07077207 */ /* 0x000fe40006800000 */
[----:B------:R-:W-:Y:S02]  /*2ce0*/  ISETP.GT.AND P5, PT, R4, 0x37, PT ;  /* 0x000000370400780c */ /* 0x000fe40003fa4270 */
[----:B-1----:R-:W-:Y:S01]  /*2cf0*/  MOV R29, 0x9 ;  /* 0x00000009001d7802 */ /* 0x002fe20000000f00 */
[----:B------:R-:W-:Y:S02]  /*2d00*/  VIADD R4, R7, 0x9 ;  /* 0x0000000907047836 */ /* 0x000fe40000000000 */
[----:B------:R-:W-:Y:S01]  /*2d10*/  @!P4 IMAD.MOV R4, RZ, RZ, R7 ;  /* 0x000000ffff04c224 */ /* 0x000fe200078e0207 */
[----:B------:R-:W-:Y:S02]  /*2d20*/  SEL R7, RZ, 0x9, !P5 ;  /* 0x00000009ff077807 */ /* 0x000fe40006800000 */
[----:B------:R-:W-:-:S02]  /*2d30*/  VIADDMNMX R11, R0, 0x2, R29, PT ;  /* 0x00000002000b7846 */ /* 0x000fc4000380011d */
[----:B------:R-:W-:-:S03]  /*2d40*/  IADD3 R28, R7, R10, RZ ;  /* 0x0000000a071c7210 */ /* 0x000fc60007ffe0ff */
[----:B------:R-:W-:-:S05]  /*2d50*/  IMAD.IADD R7, R11, 0x1, -R0 ;  /* 0x000000010b077824 */ /* 0x000fca00078e0a00 */
[----:B------:R-:W-:Y:S02]  /*2d60*/  LOP3.LUT R31, R7, 0x1, RZ, 0xfc, !PT ;  /* 0x00000001071f7812 */ /* 0x000fe400078efcff */
[----:B------:R-:W0:Y:S01]  /*2d70*/  S2R R7, SR_TID.X ;  /* 0x0000000000077919 */ /* 0x000e220000002100 */
[----:B------:R-:W-:Y:S01]  /*2d80*/  VIADDMNMX R10, R6, 0x2, R29, PT ;  /* 0x00000002060a7846 */ /* 0x000fe2000380011d */
[----:B------:R-:W1:Y:S03]  /*2d90*/  S2UR UR5, SR_CgaCtaId ;  /* 0x00000000000579c3 */ /* 0x000e660000008800 */
[----:B------:R-:W-:Y:S02]  /*2da0*/  IADD3 R29, R10, -R3, -R6 ;  /* 0x800000030a1d7210 */ /* 0x000fe40007ffe806 */
[----:B------:R-:W-:Y:S02]  /*2db0*/  IADD3 R38, R28, R31, -R3 ;  /* 0x0000001f1c267210 */ /* 0x000fe40007ffe803 */
[----:B------:R-:W-:-:S02]  /*2dc0*/  IADD3 R30, R29, 0x1, R28 ;  /* 0x000000011d1e7810 */ /* 0x000fc40007ffe01c */
[----:B------:R-:W-:Y:S02]  /*2dd0*/  IADD3 R29, -R3, R28, RZ ;  /* 0x0000001c031d7210 */ /* 0x000fe40007ffe1ff */
[----:B------:R-:W-:-:S03]  /*2de0*/  IADD3 R31, R4, -R8, -R3 ;  /* 0x80000008041f7210 */ /* 0x000fc60007ffe803 */
[----:B------:R-:W-:Y:S01]  /*2df0*/  IMAD R38, R11, R29, R38 ;  /* 0x0000001d0b267224 */ /* 0x000fe200078e0226 */
[----:B------:R-:W-:Y:S01]  /*2e00*/  IADD3 R11, R2, -R5, -R3 ;  /* 0x80000005020b7210 */ /* 0x000fe20007ffe803 */
[--C-:B------:R-:W-:Y:S01]  /*2e10*/  IMAD.IADD R3, R3, 0x1, -R28.reuse ;  /* 0x0000000103037824 */ /* 0x100fe200078e0a1c */
[--C-:B------:R-:W-:Y:S02]  /*2e20*/  IADD3 R31, R31, 0x1, R28.reuse ;  /* 0x000000011f1f7810 */ /* 0x100fe40007ffe01c */
[----:B------:R-:W-:Y:S01]  /*2e30*/  IADD3 R11, R11, 0x1, R28 ;  /* 0x000000010b0b7810 */ /* 0x000fe20007ffe01c */
[----:B------:R-:W-:Y:S01]  /*2e40*/  IMAD R28, R0, R3, R38 ;  /* 0x00000003001c7224 */ /* 0x000fe200078e0226 */
[----:B------:R-:W-:Y:S01]  /*2e50*/  UMOV UR4, 0x400 ;  /* 0x0000040000047882 */ /* 0x000fe20000000000 */
[----:B------:R-:W-:Y:S02]  /*2e60*/  IMAD R30, R10, R29, R30 ;  /* 0x0000001d0a1e7224 */ /* 0x000fe400078e021e */
[----:B------:R-:W-:Y:S01]  /*2e70*/  IMAD R2, R29, R2, R11 ;  /* 0x000000021d027224 */ /* 0x000fe200078e020b */
[----:B0-----:R-:W-:Y:S01]  /*2e80*/  SHF.L.U32 R0, R7, 0xa, RZ ;  /* 0x0000000a07007819 */ /* 0x001fe200000006ff */
[----:B------:R-:W-:Y:S01]  /*2e90*/  IMAD R10, R29, R4, R31 ;  /* 0x000000041d0a7224 */ /* 0x000fe200078e021f */
[----:B-1----:R-:W-:-:S02]  /*2ea0*/  UPRMT UR4, UR5, 0x654, UR4 ;  /* 0x0000065405047896 */ /* 0x002fc40008000004 */
[----:B------:R-:W-:Y:S01]  /*2eb0*/  LOP3.LUT R0, R0, 0xc00, RZ, 0xc0, !PT ;  /* 0x00000c0000007812 */ /* 0x000fe200078ec0ff */
[-C--:B------:R-:W-:Y:S02]  /*2ec0*/  IMAD R29, R6, R3.reuse, R30 ;  /* 0x00000003061d7224 */ /* 0x080fe400078e021e */
[-C--:B------:R-:W-:Y:S01]  /*2ed0*/  IMAD R11, R5, R3.reuse, R2 ;  /* 0x00000003050b7224 */ /* 0x080fe200078e0202 */
[----:B------:R-:W-:Y:S02]  /*2ee0*/  LOP3.LUT R6, R0, 0x300, RZ, 0xfc, !PT ;  /* 0x0000030000067812 */ /* 0x000fe400078efcff */
[----:B------:R-:W-:Y:S01]  /*2ef0*/  SHF.R.U32.HI R5, RZ, 0x2, R7 ;  /* 0x00000002ff057819 */ /* 0x000fe20000011607 */
[----:B------:R-:W-:Y:S01]  /*2f00*/  IMAD R10, R8, R3, R10 ;  /* 0x00000003080a7224 */ /* 0x000fe200078e020a */
[----:B------:R-:W-:Y:S01]  /*2f10*/  LEA.HI R37, R6, UR4, RZ, 0x1c ;  /* 0x0000000406257c11 */ /* 0x000fe2000f8fe0ff */
[----:B------:R-:W-:Y:S01]  /*2f20*/  IMAD.SHL.U32 R6, R7, 0x4, RZ ;  /* 0x0000000407067824 */ /* 0x000fe200078e00ff */
[----:B------:R-:W-:-:S02]  /*2f30*/  SGXT.U32 R5, R5, 0x6 ;  /* 0x000000060505781a */ /* 0x000fc40000000000 */
[C---:B------:R-:W-:Y:S02]  /*2f40*/  LOP3.LUT R3, R0.reuse, 0x100, RZ, 0xfc, !PT ;  /* 0x0000010000037812 */ /* 0x040fe400078efcff */
[C---:B------:R-:W-:Y:S02]  /*2f50*/  LOP3.LUT R4, R0.reuse, 0x200, RZ, 0xfc, !PT ;  /* 0x0000020000047812 */ /* 0x040fe400078efcff */
[----:B------:R-:W-:Y:S02]  /*2f60*/  LOP3.LUT R2, R0, R5, RZ, 0xfc, !PT ;  /* 0x0000000500027212 */ /* 0x000fe400078efcff */
[----:B------:R-:W-:Y:S02]  /*2f70*/  LEA.HI R3, R3, UR4, RZ, 0x1c ;  /* 0x0000000403037c11 */ /* 0x000fe4000f8fe0ff */
[----:B------:R-:W-:Y:S02]  /*2f80*/  LEA.HI R31, R4, UR4, RZ, 0x1c ;  /* 0x00000004041f7c11 */ /* 0x000fe4000f8fe0ff */
[----:B------:R-:W-:-:S02]  /*2f90*/  LOP3.LUT R6, R6, 0x3fc, RZ, 0xc0, !PT ;  /* 0x000003fc06067812 */ /* 0x000fc400078ec0ff */
[----:B------:R-:W-:Y:S02]  /*2fa0*/  LEA.HI R5, R0, UR4, RZ, 0x1c ;  /* 0x0000000400057c11 */ /* 0x000fe4000f8fe0ff */
[C---:B------:R-:W-:Y:S01]  /*2fb0*/  LEA R4, R2.reuse, R3, 0x2 ;  /* 0x0000000302047211 */ /* 0x040fe200078e10ff */
[----:B------:R-:W-:Y:S01]  /*2fc0*/  IMAD R3, R2, 0x4, R31 ;  /* 0x0000000402037824 */ /* 0x000fe200078e021f */
[----:B------:R-:W-:Y:S01]  /*2fd0*/  LOP3.LUT R30, R6, 0x800, RZ, 0xfc, !PT ;  /* 0x00000800061e7812 */ /* 0x000fe200078efcff */
[C---:B------:R-:W-:Y:S01]  /*2fe0*/  IMAD R5, R2.reuse, 0x4, R5 ;  /* 0x0000000402057824 */ /* 0x040fe200078e0205 */
[----:B------:R-:W-:Y:S01]  /*2ff0*/  LEA R2, R2, R37, 0x2 ;  /* 0x0000002502027211 */ /* 0x000fe200078e10ff */
[----:B------:R-:W-:Y:S01]  /*3000*/  IMAD.HI R31, R44, 0x66666667, RZ ;  /* 0x666666672c1f7827 */ /* 0x000fe200078e02ff */
[----:B------:R-:W-:Y:S02]  /*3010*/  LOP3.LUT R37, R6, 0xc00, RZ, 0xfc, !PT ;  /* 0x00000c0006257812 */ /* 0x000fe400078efcff */
[----:B------:R-:W-:-:S02]  /*3020*/  SHF.R.U32.HI R30, RZ, 0x4, R30 ;  /* 0x00000004ff1e7819 */ /* 0x000fc4000001161e */
[----:B------:R-:W-:Y:S02]  /*3030*/  SHF.R.U32.HI R0, RZ, 0x1f, R31 ;  /* 0x0000001fff007819 */ /* 0x000fe4000001161f */
[----:B------:R-:W-:Y:S02]  /*3040*/  SHF.R.U32.HI R37, RZ, 0x4, R37 ;  /* 0x00000004ff257819 */ /* 0x000fe40000011625 */
[----:B------:R-:W-:Y:S01]  /*3050*/  LOP3.LUT R30, R30, 0xb0, RZ, 0xc0, !PT ;  /* 0x000000b01e1e7812 */ /* 0x000fe200078ec0ff */
[----:B------:R-:W-:Y:S01]  /*3060*/  STS [R5], R12 ;  /* 0x0000000c05007388 */ /* 0x000fe20000000800 */
[----:B------:R-:W-:Y:S02]  /*3070*/  LEA.HI.SX32 R31, R31, R0, 0x17 ;  /* 0x000000001f1f7211 */ /* 0x000fe400078fbaff */
[----:B------:R-:W-:Y:S01]  /*3080*/  LOP3.LUT R38, R37, 0xf0, RZ, 0xc0, !PT ;  /* 0x000000f025267812 */ /* 0x000fe200078ec0ff */
[----:B------:R4:W-:Y:S01]  /*3090*/  STS [R4+0x400], R13 ;  /* 0x0004000d04007388 */ /* 0x0009e20000000800 */
[----:B------:R-:W-:Y:S01]  /*30a0*/  VIADD R37, R30, UR4 ;  /* 0x000000041e257c36 */ /* 0x000fe20008000000 */
[----:B------:R-:W-:-:S02]  /*30b0*/  I2FP.F32.S32 R29, R29 ;  /* 0x0000001d001d7245 */ /* 0x000fc40000201400 */
[----:B------:R-:W-:Y:S01]  /*30c0*/  STS [R3+0x800], R14 ;  /* 0x0008000e03007388 */ /* 0x000fe20000000800 */
[----:B------:R-:W-:Y:S01]  /*30d0*/  LOP3.LUT R30, R45, 0x4, RZ, 0xfc, !PT ;  /* 0x000000042d1e7812 */ /* 0x000fe200078efcff */
[----:B------:R-:W-:Y:S02]  /*30e0*/  IMAD R44, R31, -0x500, R44 ;  /* 0xfffffb001f2c7824 */ /* 0x000fe400078e022c */
[----:B------:R-:W-:Y:S01]  /*30f0*/  STS [R2+0xc00], R15 ;  /* 0x000c000f02007388 */ /* 0x000fe20000000800 */
[----:B------:R-:W-:-:S03]  /*3100*/  ISETP.GE.AND P5, PT, R30, 0x40, PT ;  /* 0x000000401e00780c */ /* 0x000fc60003fa6270 */
[----:B------:R0:W-:Y:S01]  /*3110*/  STS [R5+0x100], R16 ;  /* 0x0001001005007388 */ /* 0x0001e20000000800 */
[----:B------:R-:W-:Y:S01]  /*3120*/  LOP3.LUT R30, R45, 0x8, RZ, 0xfc, !PT ;  /* 0x000000082d1e7812 */ /* 0x000fe200078efcff */
[----:B------:R-:W-:Y:S01]  /*3130*/  IMAD R44, R31, 0x14000, R44 ;  /* 0x000140001f2c7824 */ /* 0x000fe200078e022c */
[----:B------:R-:W-:Y:S01]  /*3140*/  SEL R70, R70, RZ, P2 ;  /* 0x000000ff46467207 */ /* 0x000fe20001000000 */
[----:B------:R-:W-:Y:S01]  /*3150*/  STS [R4+0x500], R17 ;  /* 0x0005001104007388 */ /* 0x000fe20000000800 */
[----:B------:R-:W-:Y:S02]  /*3160*/  I2FP.F32.S32 R28, R28 ;  /* 0x0000001c001c7245 */ /* 0x000fe40000201400 */
[----:B------:R-:W-:Y:S01]  /*3170*/  ISETP.GE.AND P4, PT, R30, 0x40, PT ;  /* 0x000000401e00780c */ /* 0x000fe20003f86270 */
[----:B------:R-:W-:Y:S01]  /*3180*/  STS [R3+0x900], R18 ;  /* 0x0009001203007388 */ /* 0x000fe20000000800 */
[----:B------:R-:W-:-:S03]  /*3190*/  LOP3.LUT R30, R45, 0xc, RZ, 0xfc, !PT ;  /* 0x0000000c2d1e7812 */ /* 0x000fc600078efcff */
[----:B------:R-:W-:Y:S04]  /*31a0*/  STS [R2+0xd00], R19 ;  /* 0x000d001302007388 */ /* 0x000fe80000000800 */
[----:B------:R-:W-:Y:S04]  /*31b0*/  STS [R5+0x200], R20 ;  /* 0x0002001405007388 */ /* 0x000fe80000000800 */
[----:B------:R-:W-:Y:S04]  /*31c0*/  STS [R4+0x600], R21 ;  /* 0x0006001504007388 */ /* 0x000fe80000000800 */
[----:B------:R-:W-:Y:S01]  /*31d0*/  STS [R3+0xa00], R22 ;  /* 0x000a001603007388 */ /* 0x000fe20000000800 */
[----:B------:R-:W-:-:S03]  /*31e0*/  SHF.R.U32.HI R7, RZ, 0x2, R7 ;  /* 0x00000002ff077819 */ /* 0x000fc60000011607 */
[----:B------:R-:W-:Y:S01]  /*31f0*/  STS [R2+0xe00], R23 ;  /* 0x000e001702007388 */ /* 0x000fe20000000800 */
[----:B------:R-:W-:-:S03]  /*3200*/  I2FP.F32.S32 R11, R11 ;  /* 0x0000000b000b7245 */ /* 0x000fc60000201400 */
[----:B------:R-:W-:Y:S04]  /*3210*/  STS [R5+0x300], R24 ;  /* 0x0003001805007388 */ /* 0x000fe80000000800 */
[----:B------:R-:W-:Y:S04]  /*3220*/  STS [R4+0x700], R25 ;  /* 0x0007001904007388 */ /* 0x000fe80000000800 */
[----:B------:R-:W-:Y:S01]  /*3230*/  STS [R3+0xb00], R26 ;  /* 0x000b001a03007388 */ /* 0x000fe20000000800 */
[----:B------:R-:W-:-:S03]  /*3240*/  LOP3.LUT R0, R7, 0x30, RZ, 0xc0, !PT ;  /* 0x0000003007007812 */ /* 0x000fc600078ec0ff */
[----:B------:R-:W-:Y:S01]  /*3250*/  STS [R2+0xf00], R27 ;  /* 0x000f001b02007388 */ /* 0x000fe20000000800 */
[----:B------:R-:W-:-:S04]  /*3260*/  LOP3.LUT R7, R6, 0x400, RZ, 0xfc, !PT ;  /* 0x0000040006077812 */ /* 0x000fc800078efcff */
[----:B------:R-:W-:Y:S02]  /*3270*/  SHF.R.U32.HI R8, RZ, 0x4, R7 ;  /* 0x00000004ff087819 */ /* 0x000fe40000011607 */
[----:B------:R-:W-:Y:S02]  /*3280*/  IADD3 R7, R0, UR4, RZ ;  /* 0x0000000400077c10 */ /* 0x000fe4000fffe0ff */
[----:B------:R-:W-:-:S03]  /*3290*/  LOP3.LUT R8, R8, 0x70, RZ, 0xc0, !PT ;  /* 0x0000007008087812 */ /* 0x000fc600078ec0ff */
[----:B------:R-:W-:Y:S01]  /*32a0*/  IMAD R0, R6, 0x4, R7 ;  /* 0x0000000406007824 */ /* 0x000fe200078e0207 */
[----:B------:R-:W-:Y:S01]  /*32b0*/  BAR.SYNC.DEFER_BLOCKING 0x0 ;  /* 0x0000000000007b1d */ /* 0x000fe20000010000 */
[----:B------:R-:W-:Y:S02]  /*32c0*/  IADD3 R7, R8, UR4, RZ ;  /* 0x0000000408077c10 */ /* 0x000fe4000fffe0ff */
[----:B------:R-:W-:-:S03]  /*32d0*/  IADD3 R39, R38, UR4, RZ ;  /* 0x0000000426277c10 */ /* 0x000fc6000fffe0ff */
[----:B------:R-:W-:Y:S01]  /*32e0*/  IMAD R8, R6, 0x4, R7 ;  /* 0x0000000406087824 */ /* 0x000fe200078e0207 */
[----:B----4-:R-:W-:Y:S01]  /*32f0*/  SEL R13, R68, RZ, P1 ;  /* 0x000000ff440d7207 */ /* 0x010fe20000800000 */
[----:B------:R-:W1:Y:S01]  /*3300*/  LDS.128 R24, [R0] ;  /* 0x0000000000187984 */ /* 0x000e620000000c00 */
[----:B-----5:R-:W-:-:S03]  /*3310*/  SEL R12, R69, RZ, P1 ;  /* 0x000000ff450c7207 */ /* 0x020fc60000800000 */
[----:B------:R-:W-:Y:S01]  /*3320*/  FADD R56, R56, R13 ;  /* 0x0000000d38387221 */ /* 0x000fe20000000000 */
[----:B--2---:R-:W-:Y:S01]  /*3330*/  SEL R50, R67, RZ, P2 ;  /* 0x000000ff43327207 */ /* 0x004fe20001000000 */
[----:B------:R-:W2:Y:S01]  /*3340*/  LDS.128 R20, [R8+0x1000] ;  /* 0x0010000008147984 */ /* 0x000ea20000000c00 */
[----:B------:R-:W-:Y:S02]  /*3350*/  SEL R71, R71, RZ, P0 ;  /* 0x000000ff47477207 */ /* 0x000fe40000000000 */
[----:B0-----:R-:W-:Y:S01]  /*3360*/  SEL R16, R73, RZ, P1 ;  /* 0x000000ff49107207 */ /* 0x001fe20000800000 */
[----:B------:R-:W-:Y:S01]  /*3370*/  FADD R50, R53, R50 ;  /* 0x0000003235327221 */ /* 0x000fe20000000000 */
[----:B---3--:R-:W-:Y:S02]  /*3380*/  SEL R33, R33, RZ, P0 ;  /* 0x000000ff21217207 */ /* 0x008fe40000000000 */
[----:B------:R-:W-:Y:S02]  /*3390*/  SEL R13, R32, RZ, P6 ;  /* 0x000000ff200d7207 */ /* 0x000fe40003000000 */
[----:B------:R-:W-:-:S02]  /*33a0*/  SEL R32, R9, RZ, P6 ;  /* 0x000000ff09207207 */ /* 0x000fc40003000000 */
[----:B------:R-:W-:Y:S02]  /*33b0*/  SEL R14, R51, RZ, P1 ;  /* 0x000000ff330e7207 */ /* 0x000fe40000800000 */
[----:B------:R-:W-:Y:S02]  /*33c0*/  FSETP.GT.AND P1, PT, |R29|, 8.50705917302346158658e+37, PT ;  /* 0x7e8000001d00780b */ /* 0x000fe40003f24200 */
[----:B------:R-:W-:Y:S02]  /*33d0*/  SEL R31, R48, RZ, P2 ;  /* 0x000000ff301f7207 */ /* 0x000fe40001000000 */
[----:B------:R-:W-:Y:S02]  /*33e0*/  SEL R49, R49, RZ, P2 ;  /* 0x000000ff31317207 */ /* 0x000fe40001000000 */
[----:B------:R-:W-:Y:S02]  /*33f0*/  SEL R9, R74, RZ, P0 ;  /* 0x000000ff4a097207 */ /* 0x000fe40000000000 */
[----:B------:R-:W-:-:S02]  /*3400*/  SEL R15, R36, RZ, P0 ;  /* 0x000000ff240f7207 */ /* 0x000fc40000000000 */
[----:B------:R-:W-:Y:S02]  /*3410*/  FSETP.GEU.AND P0, PT, |R29|, 1.175494350822287508e-38, PT ;  /* 0x008000001d00780b */ /* 0x000fe40003f0e200 */
[C---:B------:R-:W-:Y:S01]  /*3420*/  ISETP.GE.AND P2, PT, R45.reuse, 0x40, PT ;  /* 0x000000402d00780c */ /* 0x040fe20003f46270 */
[----:B------:R-:W-:Y:S01]  /*3430*/  IMAD R45, R45, 0x500, R44 ;  /* 0x000005002d2d7824 */ /* 0x000fe200078e022c */
[----:B------:R-:W-:Y:S02]  /*3440*/  SEL R34, R34, RZ, P6 ;  /* 0x000000ff22227207 */ /* 0x000fe40003000000 */
[----:B------:R-:W-:Y:S01]  /*3450*/  SEL R35, R35, RZ, P6 ;  /* 0x000000ff23237207 */ /* 0x000fe20003000000 */
[----:B------:R-:W-:Y:S01]  /*3460*/  FADD R48, R57, R70 ;  /* 0x0000004639307221 */ /* 0x000fe20000000000 */
[----:B------:R-:W-:Y:S01]  /*3470*/  FSETP.GT.AND P6, PT, |R28|, 8.50705917302346158658e+37, PT ;  /* 0x7e8000001c00780b */ /* 0x000fe20003fc4200 */
[----:B------:R-:W-:Y:S01]  /*3480*/  FADD R31, R52, R31 ;  /* 0x0000001f341f7221 */ /* 0x000fe20000000000 */
[----:B------:R-:W-:Y:S01]  /*3490*/  FADD R44, R60, R49 ;  /* 0x000000313c2c7221 */ /* 0x000fe20000000000 */
[----:B------:R-:W-:Y:S01]  /*34a0*/  @P1 FMUL R29, R29, 0.25 ;  /* 0x3e8000001d1d1820 */ /* 0x000fe20000400000 */
[----:B------:R-:W-:Y:S01]  /*34b0*/  @P1 FMUL R50, R50, 0.25 ;  /* 0x3e80000032321820 */ /* 0x000fe20000400000 */
[----:B------:R-:W-:Y:S01]  /*34c0*/  @P1 FMUL R48, R48, 0.25 ;  /* 0x3e80000030301820 */ /* 0x000fe20000400000 */
[----:B------:R-:W-:Y:S01]  /*34d0*/  @P1 FMUL R31, R31, 0.25 ;  /* 0x3e8000001f1f1820 */ /* 0x000fe20000400000 */
[----:B------:R-:W-:Y:S01]  /*34e0*/  @P1 FMUL R44, R44, 0.25 ;  /* 0x3e8000002c2c1820 */ /* 0x000fe20000400000 */
[----:B------:R-:W-:Y:S01]  /*34f0*/  FADD R32, R59, R32 ;  /* 0x000000203b207221 */ /* 0x000fe20000000000 */
[----:B------:R-:W-:Y:S01]  /*3500*/  FADD R65, R65, R12 ;  /* 0x0000000c41417221 */ /* 0x000fe20000000000 */
[----:B------:R-:W-:Y:S01]  /*3510*/  @!P0 FMUL R29, R29, 16777216 ;  /* 0x4b8000001d1d8820 */ /* 0x000fe20000400000 */
[----:B------:R-:W-:Y:S01]  /*3520*/  FADD R57, R61, R14 ;  /* 0x0000000e3d397221 */ /* 0x000fe20000000000 */
[----:B------:R-:W-:Y:S01]  /*3530*/  FADD R59, R55, R16 ;  /* 0x00000010373b7221 */ /* 0x000fe20000000000 */
[----:B------:R-:W-:Y:S01]  /*3540*/  @!P0 FMUL R50, R50, 16777216 ;  /* 0x4b80000032328820 */ /* 0x000fe20000400000 */
[----:B------:R-:W-:Y:S01]  /*3550*/  @!P0 FMUL R48, R48, 16777216 ;  /* 0x4b80000030308820 */ /* 0x000fe20000400000 */
[----:B------:R-:W-:Y:S01]  /*3560*/  @!P0 FMUL R31, R31, 16777216 ;  /* 0x4b8000001f1f8820 */ /* 0x000fe20000400000 */
[----:B------:R-:W-:Y:S01]  /*3570*/  @!P0 FMUL R44, R44, 16777216 ;  /* 0x4b8000002c2c8820 */ /* 0x000fe20000400000 */
[----:B------:R-:W-:-:S02]  /*3580*/  FSETP.GT.AND P0, PT, |R11|, 8.50705917302346158658e+37, PT ;  /* 0x7e8000000b00780b */ /* 0x000fc40003f04200 */
[C---:B------:R-:W-:Y:S01]  /*3590*/  FSETP.GEU.AND P1, PT, |R28|.reuse, 1.175494350822287508e-38, PT ;  /* 0x008000001c00780b */ /* 0x040fe20003f2e200 */
[----:B------:R-:W-:Y:S01]  /*35a0*/  @P6 FMUL R28, R28, 0.25 ;  /* 0x3e8000001c1c6820 */ /* 0x000fe20000400000 */
[----:B------:R-:W-:Y:S01]  /*35b0*/  @P6 FMUL R56, R56, 0.25 ;  /* 0x3e80000038386820 */ /* 0x000fe20000400000 */
[----:B------:R-:W-:Y:S01]  /*35c0*/  @P6 FMUL R65, R65, 0.25 ;  /* 0x3e80000041416820 */ /* 0x000fe20000400000 */
[----:B------:R-:W-:Y:S01]  /*35d0*/  @P6 FMUL R57, R57, 0.25 ;  /* 0x3e80000039396820 */ /* 0x000fe20000400000 */
[----:B------:R-:W-:Y:S01]  /*35e0*/  @P6 FMUL R59, R59, 0.25 ;  /* 0x3e8000003b3b6820 */ /* 0x000fe20000400000 */
[----:B------:R-:W-:Y:S01]  /*35f0*/  FSETP.GEU.AND P6, PT, |R11|, 1.175494350822287508e-38, PT ;  /* 0x008000000b00780b */ /* 0x000fe20003fce200 */
[----:B------:R-:W-:Y:S01]  /*3600*/  FADD R62, R62, R33 ;  /* 0x000000213e3e7221 */ /* 0x000fe20000000000 */
[----:B------:R-:W-:-:S03]  /*3610*/  I2FP.F32.S32 R33, R10 ;  /* 0x0000000a00217245 */ /* 0x000fc60000201400 */
[----:B------:R-:W-:Y:S02]  /*3620*/  @P0 FMUL R11, R11, 0.25 ;  /* 0x3e8000000b0b0820 */ /* 0x000fe40000400000 */
[----:B------:R-:W-:Y:S01]  /*3630*/  @!P1 FMUL R28, R28, 16777216 ;  /* 0x4b8000001c1c9820 */ /* 0x000fe20000400000 */
[----:B------:R-:W0:Y:S01]  /*3640*/  MUFU.RCP R29, R29 ;  /* 0x0000001d001d7308 */ /* 0x000e220000001000 */
[----:B------:R-:W-:Y:S01]  /*3650*/  LEA R7, R6, R37, 0x2 ;  /* 0x0000002506077211 */ /* 0x000fe200078e10ff */
[----:B------:R-:W-:Y:S01]  /*3660*/  FADD R66, R66, R71 ;  /* 0x0000004742427221 */ /* 0x000fe20000000000 */
[----:B------:R-:W-:Y:S01]  /*3670*/  FADD R60, R58, R9 ;  /* 0x000000093a3c7221 */ /* 0x000fe20000000000 */
[----:B------:R-:W-:Y:S01]  /*3680*/  @!P1 FMUL R56, R56, 16777216 ;  /* 0x4b80000038389820 */ /* 0x000fe20000400000 */
[----:B------:R-:W-:Y:S01]  /*3690*/  @!P6 FMUL R11, R11, 16777216 ;  /* 0x4b8000000b0be820 */ /* 0x000fe20000400000 */
[----:B------:R-:W-:Y:S01]  /*36a0*/  @!P1 FMUL R65, R65, 16777216 ;  /* 0x4b80000041419820 */ /* 0x000fe20000400000 */
[----:B------:R-:W-:Y:S01]  /*36b0*/  @!P1 FMUL R57, R57, 16777216 ;  /* 0x4b80000039399820 */ /* 0x000fe20000400000 */
[----:B------:R-:W-:Y:S01]  /*36c0*/  @!P1 FMUL R59, R59, 16777216 ;  /* 0x4b8000003b3b9820 */ /* 0x000fe20000400000 */
[----:B------:R-:W-:Y:S01]  /*36d0*/  FADD R42, R42, R15 ;  /* 0x0000000f2a2a7221 */ /* 0x000fe20000000000 */
[----:B------:R-:W-:Y:S01]  /*36e0*/  IMAD R6, R6, 0x4, R39 ;  /* 0x0000000406067824 */ /* 0x000fe200078e0227 */
[C---:B------:R-:W-:Y:S01]  /*36f0*/  FSETP.GT.AND P1, PT, |R33|.reuse, 8.50705917302346158658e+37, PT ;  /* 0x7e8000002100780b */ /* 0x040fe20003f24200 */
[----:B------:R-:W3:Y:S01]  /*3700*/  MUFU.RCP R28, R28 ;  /* 0x0000001c001c7308 */ /* 0x000ee20000001000 */
[----:B------:R-:W-:Y:S01]  /*3710*/  @P0 FMUL R66, R66, 0.25 ;  /* 0x3e80000042420820 */ /* 0x000fe20000400000 */
[----:B------:R-:W-:Y:S01]  /*3720*/  @P0 FMUL R62, R62, 0.25 ;  /* 0x3e8000003e3e0820 */ /* 0x000fe20000400000 */
[----:B------:R-:W-:Y:S01]  /*3730*/  @P0 FMUL R60, R60, 0.25 ;  /* 0x3e8000003c3c0820 */ /* 0x000fe20000400000 */
[----:B------:R-:W-:Y:S01]  /*3740*/  @P0 FMUL R42, R42, 0.25 ;  /* 0x3e8000002a2a0820 */ /* 0x000fe20000400000 */
[----:B------:R-:W-:Y:S01]  /*3750*/  FADD R54, R54, R13 ;  /* 0x0000000d36367221 */ /* 0x000fe20000000000 */
[----:B------:R-:W-:Y:S01]  /*3760*/  FSETP.GEU.AND P0, PT, |R33|, 1.175494350822287508e-38, PT ;  /* 0x008000002100780b */ /* 0x000fe20003f0e200 */
[----:B------:R-:W4:Y:S01]  /*3770*/  LDS.128 R16, [R7+0x2000] ;  /* 0x0020000007107984 */ /* 0x000f220000000c00 */
[----:B------:R-:W5:Y:S03]  /*3780*/  MUFU.RCP R11, R11 ;  /* 0x0000000b000b7308 */ /* 0x000f660000001000 */
[----:B------:R-:W1:Y:S01]  /*3790*/  LDS.128 R12, [R6+0x3000] ;  /* 0x00300000060c7984 */ /* 0x000e620000000c00 */
[----:B------:R-:W-:Y:S01]  /*37a0*/  SEL R43, R43, RZ, P3 ;  /* 0x000000ff2b2b7207 */ /* 0x000fe20001800000 */
[----:B0-----:R-:W-:Y:S01]  /*37b0*/  FMUL R46, R29, R31 ;  /* 0x0000001f1d2e7220 */ /* 0x001fe20000400000 */
[----:B------:R-:W-:Y:S01]  /*37c0*/  ISETP.GE.AND P3, PT, R30, 0x40, PT ;  /* 0x000000401e00780c */ /* 0x000fe20003f66270 */
[----:B------:R-:W-:Y:S01]  /*37d0*/  @P1 FMUL R33, R33, 0.25 ;  /* 0x3e80000021211820 */ /* 0x000fe20000400000 */
[----:B------:R-:W0:Y:S01]  /*37e0*/  LDC.64 R30, c[0x0][0x218] ;  /* 0x00008600ff1e7b82 */ /* 0x000e220000000a00 */
[----:B------:R-:W-:Y:S01]  /*37f0*/  @!P6 FMUL R62, R62, 16777216 ;  /* 0x4b8000003e3ee820 */ /* 0x000fe20000400000 */
[C---:B------:R-:W-:Y:S01]  /*3800*/  FMUL R50, R29.reuse, R50 ;  /* 0x000000321d327220 */ /* 0x040fe20000400000 */
[C---:B------:R-:W-:Y:S01]  /*3810*/  FMUL R48, R29.reuse, R48 ;  /* 0x000000301d307220 */ /* 0x040fe20000400000 */
[----:B------:R-:W-:Y:S01]  /*3820*/  FMUL R44, R29, R44 ;  /* 0x0000002c1d2c7220 */ /* 0x000fe20000400000 */
[C---:B---3--:R-:W-:Y:S01]  /*3830*/  FMUL R51, R28.reuse, R56 ;  /* 0x000000381c337220 */ /* 0x048fe20000400000 */
[C---:B------:R-:W-:Y:S01]  /*3840*/  FMUL R55, R28.reuse, R65 ;  /* 0x000000411c377220 */ /* 0x040fe20000400000 */
[C---:B------:R-:W-:Y:S01]  /*3850*/  FMUL R57, R28.reuse, R57 ;  /* 0x000000391c397220 */ /* 0x040fe20000400000 */
[----:B------:R-:W-:Y:S01]  /*3860*/  FMUL R59, R28, R59 ;  /* 0x0000003b1c3b7220 */ /* 0x000fe20000400000 */
[----:B------:R-:W-:Y:S01]  /*3870*/  @!P6 FMUL R66, R66, 16777216 ;  /* 0x4b8000004242e820 */ /* 0x000fe20000400000 */
[----:B------:R-:W-:Y:S01]  /*3880*/  @!P6 FMUL R60, R60, 16777216 ;  /* 0x4b8000003c3ce820 */ /* 0x000fe20000400000 */
[----:B------:R-:W-:Y:S01]  /*3890*/  @!P6 FMUL R42, R42, 16777216 ;  /* 0x4b8000002a2ae820 */ /* 0x000fe20000400000 */
[----:B------:R-:W-:Y:S01]  /*38a0*/  @!P0 FMUL R33, R33, 16777216 ;  /* 0x4b80000021218820 */ /* 0x000fe20000400000 */
[----:B------:R-:W3:Y:S01]  /*38b0*/  LDC.64 R28, c[0x0][0x220] ;  /* 0x00008800ff1c7b82 */ /* 0x000ee20000000a00 */
[C---:B-----5:R-:W-:Y:S01]  /*38c0*/  FMUL R58, R11.reuse, R62 ;  /* 0x0000003e0b3a7220 */ /* 0x060fe20000400000 */
[C---:B------:R-:W-:Y:S01]  /*38d0*/  FMUL R56, R11.reuse, R66 ;  /* 0x000000420b387220 */ /* 0x040fe20000400000 */
[C---:B------:R-:W-:Y:S01]  /*38e0*/  FMUL R60, R11.reuse, R60 ;  /* 0x0000003c0b3c7220 */ /* 0x040fe20000400000 */
[----:B------:R-:W-:Y:S01]  /*38f0*/  FMUL R62, R11, R42 ;  /* 0x0000002a0b3e7220 */ /* 0x000fe20000400000 */
[----:B------:R-:W-:Y:S01]  /*3900*/  FADD R64, R64, R43 ;  /* 0x0000002b40407221 */ /* 0x000fe20000000000 */
[----:B------:R-:W5:Y:S02]  /*3910*/  MUFU.RCP R33, R33 ;  /* 0x0000002100217308 */ /* 0x000f640000001000 */
[----:B------:R-:W4:Y:S01]  /*3920*/  LDC.64 R10, c[0x0][0x228] ;  /* 0x00008a00ff0a7b82 */ /* 0x000f220000000a00 */
[----:B------:R-:W-:Y:S01]  /*3930*/  FADD R63, R63, R34 ;  /* 0x000000223f3f7221 */ /* 0x000fe20000000000 */
[----:B------:R-:W-:Y:S01]  /*3940*/  FADD R64, R64, R35 ;  /* 0x0000002340407221 */ /* 0x000fe20000000000 */
[----:B------:R-:W-:Y:S01]  /*3950*/  @P1 FMUL R54, R54, 0.25 ;  /* 0x3e80000036361820 */ /* 0x000fe20000400000 */
[----:B------:R-:W-:Y:S01]  /*3960*/  @P1 FMUL R32, R32, 0.25 ;  /* 0x3e80000020201820 */ /* 0x000fe20000400000 */
[----:B------:R-:W-:Y:S01]  /*3970*/  @P1 FMUL R63, R63, 0.25 ;  /* 0x3e8000003f3f1820 */ /* 0x000fe20000400000 */
[----:B------:R-:W-:Y:S01]  /*3980*/  @P1 FMUL R64, R64, 0.25 ;  /* 0x3e80000040401820 */ /* 0x000fe20000400000 */
[----:B------:R-:W-:Y:S01]  /*3990*/  IADD3 R49, R45, 0x1400, RZ ;  /* 0x000014002d317810 */ /* 0x000fe20007ffe0ff */
[----:B------:R-:W-:Y:S01]  /*39a0*/  @!P0 FMUL R54, R54, 16777216 ;  /* 0x4b80000036368820 */ /* 0x000fe20000400000 */
[----:B------:R-:W-:Y:S01]  /*39b0*/  @!P0 FMUL R32, R32, 16777216 ;  /* 0x4b80000020208820 */ /* 0x000fe20000400000 */
[----:B------:R-:W-:Y:S01]  /*39c0*/  @!P0 FMUL R63, R63, 16777216 ;  /* 0x4b8000003f3f8820 */ /* 0x000fe20000400000 */
[----:B------:R-:W-:Y:S01]  /*39d0*/  @!P0 FMUL R64, R64, 16777216 ;  /* 0x4b80000040408820 */ /* 0x000fe20000400000 */
[C---:B------:R-:W-:Y:S01]  /*39e0*/  VIADD R47, R45.reuse, 0x2800 ;  /* 0x000028002d2f7836 */ /* 0x040fe20000000000 */
[----:B------:R-:W-:Y:S01]  /*39f0*/  IADD3 R9, R45, 0x3c00, RZ ;  /* 0x00003c002d097810 */ /* 0x000fe20007ffe0ff */
[----:B0-----:R-:W-:-:S04]  /*3a00*/  IMAD.WIDE R34, R45, 0x4, R30 ;  /* 0x000000042d227825 */ /* 0x001fc800078e021e */
[C---:B-----5:R-:W-:Y:S01]  /*3a10*/  FMUL R61, R33.reuse, R54 ;  /* 0x00000036213d7220 */ /* 0x060fe20000400000 */
[C---:B------:R-:W-:Y:S01]  /*3a20*/  FMUL R65, R33.reuse, R32 ;  /* 0x0000002021417220 */ /* 0x040fe20000400000 */
[----:B------:R-:W-:Y:S01]  /*3a30*/  FMUL R63, R33, R63 ;  /* 0x0000003f213f7220 */ /* 0x000fe20000400000 */
[----:B------:R-:W-:-:S04]  /*3a40*/  IMAD.WIDE R36, R49, 0x4, R30 ;  /* 0x0000000431247825 */ /* 0x000fc800078e021e */
[----:B------:R-:W-:Y:S01]  /*3a50*/  FMUL R67, R33, R64 ;  /* 0x0000004021437220 */ /* 0x000fe20000400000 */
[--C-:B------:R-:W-:Y:S01]  /*3a60*/  IMAD.WIDE R32, R47, 0x4, R30.reuse ;  /* 0x000000042f207825 */ /* 0x100fe200078e021e */
[----:B-1----:R0:W-:Y:S03]  /*3a70*/  @!P2 STG.E.128 desc[UR6][R34.64], R24 ;  /* 0x000000182200a986 */ /* 0x0021e6000c101d06 */
[----:B------:R-:W-:Y:S01]  /*3a80*/  IMAD.WIDE R30, R9, 0x4, R30 ;  /* 0x00000004091e7825 */ /* 0x000fe200078e021e */
[----:B--2---:R1:W-:Y:S03]  /*3a90*/  @!P5 STG.E.128 desc[UR6][R36.64], R20 ;  /* 0x000000142400d986 */ /* 0x0043e6000c101d06 */
[--C-:B---3--:R-:W-:Y:S01]  /*3aa0*/  IMAD.WIDE R38, R45, 0x4, R28.reuse ;  /* 0x000000042d267825 */ /* 0x108fe200078e021c */
[----:B----4-:R-:W-:Y:S03]  /*3ab0*/  @!P4 STG.E.128 desc[UR6][R32.64], R16 ;  /* 0x000000102000c986 */ /* 0x010fe6000c101d06 */
[--C-:B------:R-:W-:Y:S01]  /*3ac0*/  IMAD.WIDE R40, R49, 0x4, R28.reuse ;  /* 0x0000000431287825 */ /* 0x100fe200078e021c */
[----:B------:R-:W-:Y:S03]  /*3ad0*/  @!P3 STG.E.128 desc[UR6][R30.64], R12 ;  /* 0x0000000c1e00b986 */ /* 0x000fe6000c101d06 */
[--C-:B------:R-:W-:Y:S01]  /*3ae0*/  IMAD.WIDE R42, R47, 0x4, R28.reuse ;  /* 0x000000042f2a7825 */ /* 0x100fe200078e021c */
[----:B------:R-:W-:Y:S03]  /*3af0*/  @!P2 STG.E.128 desc[UR6][R38.64], R24 ;  /* 0x000000182600a986 */ /* 0x000fe6000c101d06 */
[----:B------:R-:W-:Y:S01]  /*3b00*/  IMAD.WIDE R28, R9, 0x4, R28 ;  /* 0x00000004091c7825 */ /* 0x000fe200078e021c */
[----:B------:R-:W-:Y:S03]  /*3b10*/  @!P5 STG.E.128 desc[UR6][R40.64], R20 ;  /* 0x000000142800d986 */ /* 0x000fe6000c101d06 */
[--C-:B0-----:R-:W-:Y:S01]  /*3b20*/  IMAD.WIDE R34, R45, 0x4, R10.reuse ;  /* 0x000000042d227825 */ /* 0x101fe200078e020a */
[----:B------:R-:W-:Y:S03]  /*3b30*/  @!P4 STG.E.128 desc[UR6][R42.64], R16 ;  /* 0x000000102a00c986 */ /* 0x000fe6000c101d06 */
[--C-:B-1----:R-:W-:Y:S01]  /*3b40*/  IMAD.WIDE R36, R49, 0x4, R10.reuse ;  /* 0x0000000431247825 */ /* 0x102fe200078e020a */
[----:B------:R-:W-:Y:S03]  /*3b50*/  @!P3 STG.E.128 desc[UR6][R28.64], R12 ;  /* 0x0000000c1c00b986 */ /* 0x000fe6000c101d06 */
[--C-:B------:R-:W-:Y:S01]  /*3b60*/  IMAD.WIDE R52, R47, 0x4, R10.reuse ;  /* 0x000000042f347825 */ /* 0x100fe200078e020a */
[----:B------:R-:W-:Y:S03]  /*3b70*/  @!P2 STG.E.128 desc[UR6][R34.64], R24 ;  /* 0x000000182200a986 */ /* 0x000fe6000c101d06 */
[----:B------:R-:W-:Y:S01]  /*3b80*/  IMAD.WIDE R10, R9, 0x4, R10 ;  /* 0x00000004090a7825 */ /* 0x000fe200078e020a */
[----:B------:R-:W-:Y:S04]  /*3b90*/  @!P5 STG.E.128 desc[UR6][R36.64], R20 ;  /* 0x000000142400d986 */ /* 0x000fe8000c101d06 */
[----:B------:R0:W-:Y:S04]  /*3ba0*/  @!P4 STG.E.128 desc[UR6][R52.64], R16 ;  /* 0x000000103400c986 */ /* 0x0001e8000c101d06 */
[----:B------:R1:W-:Y:S01]  /*3bb0*/  @!P3 STG.E.128 desc[UR6][R10.64], R12 ;  /* 0x0000000c0a00b986 */ /* 0x0003e2000c101d06 */
[----:B------:R-:W-:Y:S08]  /*3bc0*/  BAR.SYNC.DEFER_BLOCKING 0x0 ;  /* 0x0000000000007b1d */ /* 0x000ff00000010000 */
[----:B0-----:R-:W1:Y:S01]  /*3bd0*/  LDC.64 R16, c[0x0][0x230] ;  /* 0x00008c00ff107b82 */ /* 0x001e620000000a00 */
[----:B------:R-:W-:Y:S04]  /*3be0*/  STS [R5], R50 ;  /* 0x0000003205007388 */ /* 0x000fe80000000800 */
[----:B------:R-:W-:Y:S04]  /*3bf0*/  STS [R4+0x400], R51 ;  /* 0x0004003304007388 */ /* 0x000fe80000000800 */
        /* <DEDUP_REMOVED lines=13> */
[----:B------:R-:W-:Y:S01]  /*3cd0*/  STS [R2+0xf00], R67 ;  /* 0x000f004302007388 */ /* 0x000fe20000000800 */
[----:B------:R-:W-:Y:S06]  /*3ce0*/  BAR.SYNC.DEFER_BLOCKING 0x0 ;  /* 0x0000000000007b1d */ /* 0x000fec0000010000 */
[----:B------:R-:W0:Y:S04]  /*3cf0*/  LDS.128 R28, [R0] ;  /* 0x00000000001c7984 */ /* 0x000e280000000c00 */
[----:B------:R-:W2:Y:S04]  /*3d00*/  LDS.128 R20, [R8+0x1000] ;  /* 0x0010000008147984 */ /* 0x000ea80000000c00 */
[----:B------:R-:W3:Y:S01]  /*3d10*/  LDS.128 R24, [R7+0x2000] ;  /* 0x0020000007187984 */ /* 0x000ee20000000c00 */
[----:B-1----:R-:W-:-:S04]  /*3d20*/  IMAD.WIDE R10, R45, 0x4, R16 ;  /* 0x000000042d0a7825 */ /* 0x002fc800078e0210 */
[----:B------:R-:W-:-:S04]  /*3d30*/  IMAD.WIDE R12, R49, 0x4, R16 ;  /* 0x00000004310c7825 */ /* 0x000fc800078e0210 */
[----:B------:R-:W-:Y:S01]  /*3d40*/  IMAD.WIDE R14, R47, 0x4, R16 ;  /* 0x000000042f0e7825 */ /* 0x000fe200078e0210 */
[----:B0-----:R0:W-:Y:S04]  /*3d50*/  @!P2 STG.E.128 desc[UR6][R10.64], R28 ;  /* 0x0000001c0a00a986 */ /* 0x0011e8000c101d06 */
[----:B--2---:R0:W-:Y:S04]  /*3d60*/  @!P5 STG.E.128 desc[UR6][R12.64], R20 ;  /* 0x000000140c00d986 */ /* 0x0041e8000c101d06 */
[----:B---3--:R0:W-:Y:S02]  /*3d70*/  @!P4 STG.E.128 desc[UR6][R14.64], R24 ;  /* 0x000000180e00c986 */ /* 0x0081e4000c101d06 */
[----:B0-----:R-:W-:Y:S05]  /*3d80*/  @P3 EXIT ;  /* 0x000000000000394d */ /* 0x001fea0003800000 */
[----:B------:R-:W0:Y:S01]  /*3d90*/  LDS.128 R4, [R6+0x3000] ;  /* 0x0030000006047984 */ /* 0x000e220000000c00 */
[----:B------:R-:W-:-:S05]  /*3da0*/  IMAD.WIDE R2, R9, 0x4, R16 ;  /* 0x0000000409027825 */ /* 0x000fca00078e0210 */
[----:B0-----:R-:W-:Y:S01]  /*3db0*/  STG.E.128 desc[UR6][R2.64], R4 ;  /* 0x0000000402007986 */ /* 0x001fe2000c101d06 */
[----:B------:R-:W-:Y:S05]  /*3dc0*/  EXIT ;  /* 0x000000000000794d */ /* 0x000fea0003800000 */
.L_x_0:
[----:B------:R-:W-:-:S00]  /*3dd0*/  BRA `(.L_x_0) ;  /* 0xfffffffc00fc7947 */ /* 0x000fc0000383ffff */
[----:B------:R-:W-:-:S00]  /*3de0*/  NOP ;  /* 0x0000000000007918 */ /* 0x000fc00000000000 */
        /* <DEDUP_REMOVED lines=9> */
.L_x_1:


//--------------------- .nv.shared.triton_poi_fused_avg_pool2d_convolution_44 --------------------------
	.section	.nv.shared.triton_poi_fused_avg_pool2d_convolution_44,"aw",@nobits
	.sectionflags	@""
	.align	16
	.zero		1024


//--------------------- .nv.constant0.triton_poi_fused_avg_pool2d_convolution_44 --------------------------
	.section	.nv.constant0.triton_poi_fused_avg_pool2d_convolution_44,"a",@progbits
	.sectionflags	@""
	.align	4
.nv.constant0.triton_poi_fused_avg_pool2d_convolution_44:
	.zero		576
